//
// Generated by NVIDIA NVVM Compiler
//
// Compiler Build ID: CL-36424714
// Cuda compilation tools, release 13.0, V13.0.88
// Based on NVVM 20.0.0
//

.version 9.0
.target sm_100
.address_size 64

	// .globl	_Z14compute_kernelPfii
// _ZZ11gemm_kernelPfS_S_iE2As has been demoted
// _ZZ11gemm_kernelPfS_S_iE2Bs has been demoted
.global .align 4 .b8 __cudart_i2opi_f[24] = {65, 144, 67, 60, 153, 149, 98, 219, 192, 221, 52, 245, 209, 87, 39, 252, 41, 21, 68, 78, 110, 131, 249, 162};

.visible .entry _Z14compute_kernelPfii(
	.param .u64 .ptr .align 1 _Z14compute_kernelPfii_param_0,
	.param .u32 _Z14compute_kernelPfii_param_1,
	.param .u32 _Z14compute_kernelPfii_param_2
)
{
	.local .align 4 .b8 	__local_depot0[28];
	.reg .b64 	%SP;
	.reg .b64 	%SPL;
	.reg .pred 	%p<20>;
	.reg .b32 	%r<89>;
	.reg .b32 	%f<55>;
	.reg .b64 	%rd<42>;
	.reg .b64 	%fd<5>;

	mov.u64 	%SPL, __local_depot0;
	ld.param.u64 	%rd14, [_Z14compute_kernelPfii_param_0];
	ld.param.u32 	%r32, [_Z14compute_kernelPfii_param_1];
	ld.param.u32 	%r31, [_Z14compute_kernelPfii_param_2];
	add.u64 	%rd1, %SPL, 0;
	add.u64 	%rd2, %SPL, 0;
	mov.u32 	%r33, %ctaid.x;
	mov.u32 	%r34, %ntid.x;
	mov.u32 	%r35, %tid.x;
	mad.lo.s32 	%r1, %r33, %r34, %r35;
	setp.ge.s32 	%p1, %r1, %r32;
	@%p1 bra 	$L__BB0_21;
	cvta.to.global.u64 	%rd17, %rd14;
	mul.wide.s32 	%rd18, %r1, 4;
	add.s64 	%rd3, %rd17, %rd18;
	ld.global.f32 	%f54, [%rd3];
	setp.lt.s32 	%p2, %r31, 1;
	@%p2 bra 	$L__BB0_20;
	mov.b32 	%r80, 0;
	mov.u64 	%rd29, __cudart_i2opi_f;
$L__BB0_3:
	fma.rn.f32 	%f15, %f54, %f54, 0f3F800000;
	sqrt.rn.f32 	%f3, %f15;
	mul.f32 	%f16, %f3, 0f3F22F983;
	cvt.rni.s32.f32 	%r88, %f16;
	cvt.rn.f32.s32 	%f17, %r88;
	fma.rn.f32 	%f18, %f17, 0fBFC90FDA, %f3;
	fma.rn.f32 	%f19, %f17, 0fB3A22168, %f18;
	fma.rn.f32 	%f53, %f17, 0fA7C234C5, %f19;
	abs.f32 	%f5, %f3;
	setp.ltu.f32 	%p3, %f5, 0f47CE4780;
	mov.u32 	%r84, %r88;
	mov.f32 	%f52, %f53;
	@%p3 bra 	$L__BB0_11;
	setp.neu.f32 	%p4, %f5, 0f7F800000;
	@%p4 bra 	$L__BB0_6;
	mov.f32 	%f22, 0f00000000;
	mul.rn.f32 	%f52, %f3, %f22;
	mov.b32 	%r84, 0;
	bra.uni 	$L__BB0_11;
$L__BB0_6:
	mov.b32 	%r4, %f3;
	shl.b32 	%r38, %r4, 8;
	or.b32  	%r5, %r38, -2147483648;
	mov.b64 	%rd40, 0;
	mov.b32 	%r81, 0;
	mov.u64 	%rd38, %rd29;
	mov.u64 	%rd39, %rd2;
$L__BB0_7:
	.pragma "nounroll";
	ld.global.nc.u32 	%r39, [%rd38];
	mad.wide.u32 	%rd21, %r39, %r5, %rd40;
	shr.u64 	%rd40, %rd21, 32;
	st.local.u32 	[%rd39], %rd21;
	add.s32 	%r81, %r81, 1;
	add.s64 	%rd39, %rd39, 4;
	add.s64 	%rd38, %rd38, 4;
	setp.ne.s32 	%p5, %r81, 6;
	@%p5 bra 	$L__BB0_7;
	shr.u32 	%r40, %r4, 23;
	st.local.u32 	[%rd2+24], %rd40;
	and.b32  	%r8, %r40, 31;
	and.b32  	%r41, %r40, 224;
	add.s32 	%r42, %r41, -128;
	shr.u32 	%r43, %r42, 5;
	mul.wide.u32 	%rd22, %r43, 4;
	sub.s64 	%rd10, %rd2, %rd22;
	ld.local.u32 	%r82, [%rd10+24];
	ld.local.u32 	%r83, [%rd10+20];
	setp.eq.s32 	%p6, %r8, 0;
	@%p6 bra 	$L__BB0_10;
	shf.l.wrap.b32 	%r82, %r83, %r82, %r8;
	ld.local.u32 	%r44, [%rd10+16];
	shf.l.wrap.b32 	%r83, %r44, %r83, %r8;
$L__BB0_10:
	shr.u32 	%r45, %r82, 30;
	shf.l.wrap.b32 	%r46, %r83, %r82, 2;
	shl.b32 	%r47, %r83, 2;
	shr.u32 	%r48, %r46, 31;
	add.s32 	%r49, %r48, %r45;
	neg.s32 	%r50, %r49;
	setp.lt.s32 	%p7, %r4, 0;
	selp.b32 	%r84, %r50, %r49, %p7;
	xor.b32  	%r51, %r46, %r4;
	shr.s32 	%r52, %r46, 31;
	xor.b32  	%r53, %r52, %r46;
	xor.b32  	%r54, %r52, %r47;
	cvt.u64.u32 	%rd23, %r53;
	shl.b64 	%rd24, %rd23, 32;
	cvt.u64.u32 	%rd25, %r54;
	or.b64  	%rd26, %rd24, %rd25;
	cvt.rn.f64.s64 	%fd1, %rd26;
	mul.f64 	%fd2, %fd1, 0d3BF921FB54442D19;
	cvt.rn.f32.f64 	%f20, %fd2;
	neg.f32 	%f21, %f20;
	setp.lt.s32 	%p8, %r51, 0;
	selp.f32 	%f52, %f21, %f20, %p8;
$L__BB0_11:
	setp.ltu.f32 	%p9, %f5, 0f47CE4780;
	mul.rn.f32 	%f23, %f52, %f52;
	and.b32  	%r56, %r84, 1;
	setp.eq.b32 	%p10, %r56, 1;
	selp.f32 	%f24, 0f3F800000, %f52, %p10;
	fma.rn.f32 	%f25, %f23, %f24, 0f00000000;
	fma.rn.f32 	%f26, %f23, 0f37CBAC00, 0fBAB607ED;
	selp.f32 	%f27, %f26, 0fB94D4153, %p10;
	selp.f32 	%f28, 0f3D2AAABB, 0f3C0885E4, %p10;
	fma.rn.f32 	%f29, %f27, %f23, %f28;
	selp.f32 	%f30, 0fBEFFFFFF, 0fBE2AAAA8, %p10;
	fma.rn.f32 	%f31, %f29, %f23, %f30;
	fma.rn.f32 	%f32, %f31, %f25, %f24;
	and.b32  	%r57, %r84, 2;
	setp.eq.s32 	%p11, %r57, 0;
	mov.f32 	%f33, 0f00000000;
	sub.f32 	%f34, %f33, %f32;
	selp.f32 	%f9, %f32, %f34, %p11;
	@%p9 bra 	$L__BB0_19;
	setp.neu.f32 	%p12, %f5, 0f7F800000;
	@%p12 bra 	$L__BB0_14;
	mov.f32 	%f37, 0f00000000;
	mul.rn.f32 	%f53, %f3, %f37;
	mov.b32 	%r88, 0;
	bra.uni 	$L__BB0_19;
$L__BB0_14:
	mov.b32 	%r17, %f3;
	shl.b32 	%r59, %r17, 8;
	or.b32  	%r18, %r59, -2147483648;
	mov.b64 	%rd41, 0;
	mov.b32 	%r85, 0;
$L__BB0_15:
	.pragma "nounroll";
	mul.wide.u32 	%rd28, %r85, 4;
	add.s64 	%rd30, %rd29, %rd28;
	ld.global.nc.u32 	%r60, [%rd30];
	mad.wide.u32 	%rd31, %r60, %r18, %rd41;
	shr.u64 	%rd41, %rd31, 32;
	add.s64 	%rd32, %rd1, %rd28;
	st.local.u32 	[%rd32], %rd31;
	add.s32 	%r85, %r85, 1;
	setp.ne.s32 	%p13, %r85, 6;
	@%p13 bra 	$L__BB0_15;
	shr.u32 	%r61, %r17, 23;
	st.local.u32 	[%rd1+24], %rd41;
	and.b32  	%r21, %r61, 31;
	and.b32  	%r62, %r61, 224;
	add.s32 	%r63, %r62, -128;
	shr.u32 	%r64, %r63, 5;
	mul.wide.u32 	%rd33, %r64, 4;
	sub.s64 	%rd13, %rd1, %rd33;
	ld.local.u32 	%r86, [%rd13+24];
	ld.local.u32 	%r87, [%rd13+20];
	setp.eq.s32 	%p14, %r21, 0;
	@%p14 bra 	$L__BB0_18;
	shf.l.wrap.b32 	%r86, %r87, %r86, %r21;
	ld.local.u32 	%r65, [%rd13+16];
	shf.l.wrap.b32 	%r87, %r65, %r87, %r21;
$L__BB0_18:
	shr.u32 	%r66, %r86, 30;
	shf.l.wrap.b32 	%r67, %r87, %r86, 2;
	shl.b32 	%r68, %r87, 2;
	shr.u32 	%r69, %r67, 31;
	add.s32 	%r70, %r69, %r66;
	neg.s32 	%r71, %r70;
	setp.lt.s32 	%p15, %r17, 0;
	selp.b32 	%r88, %r71, %r70, %p15;
	xor.b32  	%r72, %r67, %r17;
	shr.s32 	%r73, %r67, 31;
	xor.b32  	%r74, %r73, %r67;
	xor.b32  	%r75, %r73, %r68;
	cvt.u64.u32 	%rd34, %r74;
	shl.b64 	%rd35, %rd34, 32;
	cvt.u64.u32 	%rd36, %r75;
	or.b64  	%rd37, %rd35, %rd36;
	cvt.rn.f64.s64 	%fd3, %rd37;
	mul.f64 	%fd4, %fd3, 0d3BF921FB54442D19;
	cvt.rn.f32.f64 	%f35, %fd4;
	neg.f32 	%f36, %f35;
	setp.lt.s32 	%p16, %r72, 0;
	selp.f32 	%f53, %f36, %f35, %p16;
$L__BB0_19:
	add.s32 	%r77, %r88, 1;
	mul.rn.f32 	%f38, %f53, %f53;
	and.b32  	%r78, %r88, 1;
	setp.eq.b32 	%p17, %r78, 1;
	selp.f32 	%f39, %f53, 0f3F800000, %p17;
	fma.rn.f32 	%f40, %f38, %f39, 0f00000000;
	fma.rn.f32 	%f41, %f38, 0f37CBAC00, 0fBAB607ED;
	selp.f32 	%f42, 0fB94D4153, %f41, %p17;
	selp.f32 	%f43, 0f3C0885E4, 0f3D2AAABB, %p17;
	fma.rn.f32 	%f44, %f42, %f38, %f43;
	selp.f32 	%f45, 0fBE2AAAA8, 0fBEFFFFFF, %p17;
	fma.rn.f32 	%f46, %f44, %f38, %f45;
	fma.rn.f32 	%f47, %f46, %f40, %f39;
	and.b32  	%r79, %r77, 2;
	setp.eq.s32 	%p18, %r79, 0;
	mov.f32 	%f48, 0f00000000;
	sub.f32 	%f49, %f48, %f47;
	selp.f32 	%f50, %f47, %f49, %p18;
	mul.f32 	%f54, %f9, %f50;
	add.s32 	%r80, %r80, 1;
	setp.ne.s32 	%p19, %r80, %r31;
	@%p19 bra 	$L__BB0_3;
$L__BB0_20:
	st.global.f32 	[%rd3], %f54;
$L__BB0_21:
	ret;

}
	// .globl	_Z13memory_kernelPfS_ii
.visible .entry _Z13memory_kernelPfS_ii(
	.param .u64 .ptr .align 1 _Z13memory_kernelPfS_ii_param_0,
	.param .u64 .ptr .align 1 _Z13memory_kernelPfS_ii_param_1,
	.param .u32 _Z13memory_kernelPfS_ii_param_2,
	.param .u32 _Z13memory_kernelPfS_ii_param_3
)
{
	.reg .pred 	%p<2>;
	.reg .b32 	%r<9>;
	.reg .b32 	%f<3>;
	.reg .b64 	%rd<9>;

	ld.param.u64 	%rd1, [_Z13memory_kernelPfS_ii_param_0];
	ld.param.u64 	%rd2, [_Z13memory_kernelPfS_ii_param_1];
	ld.param.u32 	%r2, [_Z13memory_kernelPfS_ii_param_2];
	ld.param.u32 	%r3, [_Z13memory_kernelPfS_ii_param_3];
	mov.u32 	%r4, %ctaid.x;
	mov.u32 	%r5, %ntid.x;
	mov.u32 	%r6, %tid.x;
	mad.lo.s32 	%r1, %r4, %r5, %r6;
	setp.ge.s32 	%p1, %r1, %r2;
	@%p1 bra 	$L__BB1_2;
	cvta.to.global.u64 	%rd3, %rd1;
	cvta.to.global.u64 	%rd4, %rd2;
	mul.lo.s32 	%r7, %r3, %r1;
	rem.s32 	%r8, %r7, %r2;
	mul.wide.s32 	%rd5, %r8, 4;
	add.s64 	%rd6, %rd3, %rd5;
	ld.global.f32 	%f1, [%rd6];
	add.f32 	%f2, %f1, %f1;
	mul.wide.s32 	%rd7, %r1, 4;
	add.s64 	%rd8, %rd4, %rd7;
	st.global.f32 	[%rd8], %f2;
$L__BB1_2:
	ret;

}
	// .globl	_Z12mixed_kernelPfi
.visible .entry _Z12mixed_kernelPfi(
	.param .u64 .ptr .align 1 _Z12mixed_kernelPfi_param_0,
	.param .u32 _Z12mixed_kernelPfi_param_1
)
{
	.reg .pred 	%p<2>;
	.reg .b32 	%r<6>;
	.reg .b32 	%f<102>;
	.reg .b64 	%rd<5>;

	ld.param.u64 	%rd1, [_Z12mixed_kernelPfi_param_0];
	ld.param.u32 	%r2, [_Z12mixed_kernelPfi_param_1];
	mov.u32 	%r3, %ctaid.x;
	mov.u32 	%r4, %ntid.x;
	mov.u32 	%r5, %tid.x;
	mad.lo.s32 	%r1, %r3, %r4, %r5;
	setp.ge.s32 	%p1, %r1, %r2;
	@%p1 bra 	$L__BB2_2;
	cvta.to.global.u64 	%rd2, %rd1;
	mul.wide.s32 	%rd3, %r1, 4;
	add.s64 	%rd4, %rd2, %rd3;
	ld.global.f32 	%f1, [%rd4];
	add.f32 	%f2, %f1, 0f3F800000;
	sqrt.rn.f32 	%f3, %f2;
	add.f32 	%f4, %f3, 0f3F800000;
	sqrt.rn.f32 	%f5, %f4;
	add.f32 	%f6, %f5, 0f3F800000;
	sqrt.rn.f32 	%f7, %f6;
	add.f32 	%f8, %f7, 0f3F800000;
	sqrt.rn.f32 	%f9, %f8;
	add.f32 	%f10, %f9, 0f3F800000;
	sqrt.rn.f32 	%f11, %f10;
	add.f32 	%f12, %f11, 0f3F800000;
	sqrt.rn.f32 	%f13, %f12;
	add.f32 	%f14, %f13, 0f3F800000;
	sqrt.rn.f32 	%f15, %f14;
	add.f32 	%f16, %f15, 0f3F800000;
	sqrt.rn.f32 	%f17, %f16;
	add.f32 	%f18, %f17, 0f3F800000;
	sqrt.rn.f32 	%f19, %f18;
	add.f32 	%f20, %f19, 0f3F800000;
	sqrt.rn.f32 	%f21, %f20;
	add.f32 	%f22, %f21, 0f3F800000;
	sqrt.rn.f32 	%f23, %f22;
	add.f32 	%f24, %f23, 0f3F800000;
	sqrt.rn.f32 	%f25, %f24;
	add.f32 	%f26, %f25, 0f3F800000;
	sqrt.rn.f32 	%f27, %f26;
	add.f32 	%f28, %f27, 0f3F800000;
	sqrt.rn.f32 	%f29, %f28;
	add.f32 	%f30, %f29, 0f3F800000;
	sqrt.rn.f32 	%f31, %f30;
	add.f32 	%f32, %f31, 0f3F800000;
	sqrt.rn.f32 	%f33, %f32;
	add.f32 	%f34, %f33, 0f3F800000;
	sqrt.rn.f32 	%f35, %f34;
	add.f32 	%f36, %f35, 0f3F800000;
	sqrt.rn.f32 	%f37, %f36;
	add.f32 	%f38, %f37, 0f3F800000;
	sqrt.rn.f32 	%f39, %f38;
	add.f32 	%f40, %f39, 0f3F800000;
	sqrt.rn.f32 	%f41, %f40;
	add.f32 	%f42, %f41, 0f3F800000;
	sqrt.rn.f32 	%f43, %f42;
	add.f32 	%f44, %f43, 0f3F800000;
	sqrt.rn.f32 	%f45, %f44;
	add.f32 	%f46, %f45, 0f3F800000;
	sqrt.rn.f32 	%f47, %f46;
	add.f32 	%f48, %f47, 0f3F800000;
	sqrt.rn.f32 	%f49, %f48;
	add.f32 	%f50, %f49, 0f3F800000;
	sqrt.rn.f32 	%f51, %f50;
	add.f32 	%f52, %f51, 0f3F800000;
	sqrt.rn.f32 	%f53, %f52;
	add.f32 	%f54, %f53, 0f3F800000;
	sqrt.rn.f32 	%f55, %f54;
	add.f32 	%f56, %f55, 0f3F800000;
	sqrt.rn.f32 	%f57, %f56;
	add.f32 	%f58, %f57, 0f3F800000;
	sqrt.rn.f32 	%f59, %f58;
	add.f32 	%f60, %f59, 0f3F800000;
	sqrt.rn.f32 	%f61, %f60;
	add.f32 	%f62, %f61, 0f3F800000;
	sqrt.rn.f32 	%f63, %f62;
	add.f32 	%f64, %f63, 0f3F800000;
	sqrt.rn.f32 	%f65, %f64;
	add.f32 	%f66, %f65, 0f3F800000;
	sqrt.rn.f32 	%f67, %f66;
	add.f32 	%f68, %f67, 0f3F800000;
	sqrt.rn.f32 	%f69, %f68;
	add.f32 	%f70, %f69, 0f3F800000;
	sqrt.rn.f32 	%f71, %f70;
	add.f32 	%f72, %f71, 0f3F800000;
	sqrt.rn.f32 	%f73, %f72;
	add.f32 	%f74, %f73, 0f3F800000;
	sqrt.rn.f32 	%f75, %f74;
	add.f32 	%f76, %f75, 0f3F800000;
	sqrt.rn.f32 	%f77, %f76;
	add.f32 	%f78, %f77, 0f3F800000;
	sqrt.rn.f32 	%f79, %f78;
	add.f32 	%f80, %f79, 0f3F800000;
	sqrt.rn.f32 	%f81, %f80;
	add.f32 	%f82, %f81, 0f3F800000;
	sqrt.rn.f32 	%f83, %f82;
	add.f32 	%f84, %f83, 0f3F800000;
	sqrt.rn.f32 	%f85, %f84;
	add.f32 	%f86, %f85, 0f3F800000;
	sqrt.rn.f32 	%f87, %f86;
	add.f32 	%f88, %f87, 0f3F800000;
	sqrt.rn.f32 	%f89, %f88;
	add.f32 	%f90, %f89, 0f3F800000;
	sqrt.rn.f32 	%f91, %f90;
	add.f32 	%f92, %f91, 0f3F800000;
	sqrt.rn.f32 	%f93, %f92;
	add.f32 	%f94, %f93, 0f3F800000;
	sqrt.rn.f32 	%f95, %f94;
	add.f32 	%f96, %f95, 0f3F800000;
	sqrt.rn.f32 	%f97, %f96;
	add.f32 	%f98, %f97, 0f3F800000;
	sqrt.rn.f32 	%f99, %f98;
	add.f32 	%f100, %f99, 0f3F800000;
	sqrt.rn.f32 	%f101, %f100;
	st.global.f32 	[%rd4], %f101;
$L__BB2_2:
	ret;

}
	// .globl	_Z11gemm_kernelPfS_S_i
.visible .entry _Z11gemm_kernelPfS_S_i(
	.param .u64 .ptr .align 1 _Z11gemm_kernelPfS_S_i_param_0,
	.param .u64 .ptr .align 1 _Z11gemm_kernelPfS_S_i_param_1,
	.param .u64 .ptr .align 1 _Z11gemm_kernelPfS_S_i_param_2,
	.param .u32 _Z11gemm_kernelPfS_S_i_param_3
)
{
	.reg .pred 	%p<8>;
	.reg .b32 	%r<43>;
	.reg .b32 	%f<63>;
	.reg .b64 	%rd<13>;
	// demoted variable
	.shared .align 4 .b8 _ZZ11gemm_kernelPfS_S_iE2As[1024];
	// demoted variable
	.shared .align 4 .b8 _ZZ11gemm_kernelPfS_S_iE2Bs[1024];
	ld.param.u64 	%rd3, [_Z11gemm_kernelPfS_S_i_param_0];
	ld.param.u64 	%rd4, [_Z11gemm_kernelPfS_S_i_param_1];
	ld.param.u64 	%rd5, [_Z11gemm_kernelPfS_S_i_param_2];
	ld.param.u32 	%r24, [_Z11gemm_kernelPfS_S_i_param_3];
	mov.u32 	%r25, %ctaid.y;
	shl.b32 	%r26, %r25, 4;
	mov.u32 	%r40, %tid.y;
	add.s32 	%r2, %r26, %r40;
	mov.u32 	%r27, %ctaid.x;
	shl.b32 	%r3, %r27, 4;
	mov.u32 	%r38, %tid.x;
	add.s32 	%r5, %r3, %r38;
	setp.lt.s32 	%p1, %r24, 1;
	mov.f32 	%f62, 0f00000000;
	@%p1 bra 	$L__BB3_7;
	add.s32 	%r28, %r24, 15;
	shr.u32 	%r29, %r28, 4;
	shl.b32 	%r30, %r40, 6;
	mov.u32 	%r31, _ZZ11gemm_kernelPfS_S_iE2As;
	add.s32 	%r6, %r31, %r30;
	shl.b32 	%r32, %r38, 2;
	add.s32 	%r7, %r6, %r32;
	mov.u32 	%r33, _ZZ11gemm_kernelPfS_S_iE2Bs;
	add.s32 	%r9, %r33, %r32;
	add.s32 	%r8, %r9, %r30;
	neg.s32 	%r42, %r29;
	mad.lo.s32 	%r34, %r40, %r24, %r38;
	add.s32 	%r41, %r34, %r3;
	shl.b32 	%r12, %r24, 4;
	mad.lo.s32 	%r39, %r24, %r2, %r38;
	cvta.to.global.u64 	%rd1, %rd3;
	cvta.to.global.u64 	%rd2, %rd4;
	mov.f32 	%f62, 0f00000000;
$L__BB3_2:
	max.u32 	%r35, %r2, %r38;
	setp.ge.u32 	%p2, %r35, %r24;
	mov.f32 	%f60, 0f00000000;
	@%p2 bra 	$L__BB3_4;
	mul.wide.u32 	%rd6, %r39, 4;
	add.s64 	%rd7, %rd1, %rd6;
	ld.global.f32 	%f60, [%rd7];
$L__BB3_4:
	setp.ge.s32 	%p3, %r5, %r24;
	st.shared.f32 	[%r7], %f60;
	setp.ge.u32 	%p4, %r40, %r24;
	mov.f32 	%f61, 0f00000000;
	or.pred  	%p5, %p3, %p4;
	@%p5 bra 	$L__BB3_6;
	mul.wide.u32 	%rd8, %r41, 4;
	add.s64 	%rd9, %rd2, %rd8;
	ld.global.f32 	%f61, [%rd9];
$L__BB3_6:
	st.shared.f32 	[%r8], %f61;
	bar.sync 	0;
	ld.shared.f32 	%f12, [%r6];
	ld.shared.f32 	%f13, [%r9];
	fma.rn.f32 	%f14, %f12, %f13, %f62;
	ld.shared.f32 	%f15, [%r6+4];
	ld.shared.f32 	%f16, [%r9+64];
	fma.rn.f32 	%f17, %f15, %f16, %f14;
	ld.shared.f32 	%f18, [%r6+8];
	ld.shared.f32 	%f19, [%r9+128];
	fma.rn.f32 	%f20, %f18, %f19, %f17;
	ld.shared.f32 	%f21, [%r6+12];
	ld.shared.f32 	%f22, [%r9+192];
	fma.rn.f32 	%f23, %f21, %f22, %f20;
	ld.shared.f32 	%f24, [%r6+16];
	ld.shared.f32 	%f25, [%r9+256];
	fma.rn.f32 	%f26, %f24, %f25, %f23;
	ld.shared.f32 	%f27, [%r6+20];
	ld.shared.f32 	%f28, [%r9+320];
	fma.rn.f32 	%f29, %f27, %f28, %f26;
	ld.shared.f32 	%f30, [%r6+24];
	ld.shared.f32 	%f31, [%r9+384];
	fma.rn.f32 	%f32, %f30, %f31, %f29;
	ld.shared.f32 	%f33, [%r6+28];
	ld.shared.f32 	%f34, [%r9+448];
	fma.rn.f32 	%f35, %f33, %f34, %f32;
	ld.shared.f32 	%f36, [%r6+32];
	ld.shared.f32 	%f37, [%r9+512];
	fma.rn.f32 	%f38, %f36, %f37, %f35;
	ld.shared.f32 	%f39, [%r6+36];
	ld.shared.f32 	%f40, [%r9+576];
	fma.rn.f32 	%f41, %f39, %f40, %f38;
	ld.shared.f32 	%f42, [%r6+40];
	ld.shared.f32 	%f43, [%r9+640];
	fma.rn.f32 	%f44, %f42, %f43, %f41;
	ld.shared.f32 	%f45, [%r6+44];
	ld.shared.f32 	%f46, [%r9+704];
	fma.rn.f32 	%f47, %f45, %f46, %f44;
	ld.shared.f32 	%f48, [%r6+48];
	ld.shared.f32 	%f49, [%r9+768];
	fma.rn.f32 	%f50, %f48, %f49, %f47;
	ld.shared.f32 	%f51, [%r6+52];
	ld.shared.f32 	%f52, [%r9+832];
	fma.rn.f32 	%f53, %f51, %f52, %f50;
	ld.shared.f32 	%f54, [%r6+56];
	ld.shared.f32 	%f55, [%r9+896];
	fma.rn.f32 	%f56, %f54, %f55, %f53;
	ld.shared.f32 	%f57, [%r6+60];
	ld.shared.f32 	%f58, [%r9+960];
	fma.rn.f32 	%f62, %f57, %f58, %f56;
	bar.sync 	0;
	add.s32 	%r42, %r42, 1;
	setp.ne.s32 	%p6, %r42, 0;
	add.s32 	%r41, %r41, %r12;
	add.s32 	%r40, %r40, 16;
	add.s32 	%r39, %r39, 16;
	add.s32 	%r38, %r38, 16;
	@%p6 bra 	$L__BB3_2;
$L__BB3_7:
	max.s32 	%r36, %r2, %r5;
	setp.ge.s32 	%p7, %r36, %r24;
	@%p7 bra 	$L__BB3_9;
	mad.lo.s32 	%r37, %r24, %r2, %r5;
	cvta.to.global.u64 	%rd10, %rd5;
	mul.wide.s32 	%rd11, %r37, 4;
	add.s64 	%rd12, %rd10, %rd11;
	st.global.f32 	[%rd12], %f62;
$L__BB3_9:
	ret;

}


// ===== COMPILED SASS (sm_100) =====

	.target	sm_100

	.elftype	@"ET_EXEC"


//--------------------- .note.nv.tkinfo           --------------------------
	.section	.note.nv.tkinfo,"",@"SHT_NOTE"
	.sectionflags	@"SHF_NOTE_NV_TKINFO"
	.tkinfo
        /*0018*/ 	.word	0x00000002
        /*0030*/ 	.string	""
        /*0030*/ 	.string	"ptxas"
        /*0030*/ 	.string	"Cuda compilation tools, release 13.0, V13.0.88"
        /*0030*/ 	.string	"Build cuda_13.0.r13.0/compiler.36424714_0"
        /*0030*/ 	.string	"-arch sm_100 -m 64 "



//--------------------- .note.nv.cuinfo           --------------------------
	.section	.note.nv.cuinfo,"",@"SHT_NOTE"
	.sectionflags	@"SHF_NOTE_NV_CUINFO"
        /*0018*/ 	.short	0x0002
        /*001a*/ 	.short	0x0064
        /*001c*/ 	.short	0x0082
	.zero		2


//--------------------- .nv.info                  --------------------------
	.section	.nv.info,"",@"SHT_CUDA_INFO"
	.align	4


	//----- nvinfo : EIATTR_REGCOUNT
	.align		4
        /*0000*/ 	.byte	0x04, 0x2f
        /*0002*/ 	.short	(.L_2 - .L_1)
	.align		4
.L_1:
        /*0004*/ 	.word	index@(_Z14compute_kernelPfii)
        /*0008*/ 	.word	0x00000016


	//----- nvinfo : EIATTR_FRAME_SIZE
	.align		4
.L_2:
        /*000c*/ 	.byte	0x04, 0x11
        /*000e*/ 	.short	(.L_4 - .L_3)
	.align		4
.L_3:
        /*0010*/ 	.word	index@($__internal_1_$__cuda_sm20_sqrt_rn_f32_slowpath)
        /*0014*/ 	.word	0x00000020


	//----- nvinfo : EIATTR_FRAME_SIZE
	.align		4
.L_4:
        /*0018*/ 	.byte	0x04, 0x11
        /*001a*/ 	.short	(.L_6 - .L_5)
	.align		4
.L_5:
        /*001c*/ 	.word	index@(_Z14compute_kernelPfii)
        /*0020*/ 	.word	0x00000020


	//----- nvinfo : EIATTR_REGCOUNT
	.align		4
.L_6:
        /*0024*/ 	.byte	0x04, 0x2f
        /*0026*/ 	.short	(.L_8 - .L_7)
	.align		4
.L_7:
        /*0028*/ 	.word	index@(_Z13memory_kernelPfS_ii)
        /*002c*/ 	.word	0x0000000c


	//----- nvinfo : EIATTR_FRAME_SIZE
	.align		4
.L_8:
        /*0030*/ 	.byte	0x04, 0x11
        /*0032*/ 	.short	(.L_10 - .L_9)
	.align		4
.L_9:
        /*0034*/ 	.word	index@(_Z13memory_kernelPfS_ii)
        /*0038*/ 	.word	0x00000000


	//----- nvinfo : EIATTR_REGCOUNT
	.align		4
.L_10:
        /*003c*/ 	.byte	0x04, 0x2f
        /*003e*/ 	.short	(.L_12 - .L_11)
	.align		4
.L_11:
        /*0040*/ 	.word	index@(_Z12mixed_kernelPfi)
        /*0044*/ 	.word	0x0000000c


	//----- nvinfo : EIATTR_FRAME_SIZE
	.align		4
.L_12:
        /*0048*/ 	.byte	0x04, 0x11
        /*004a*/ 	.short	(.L_14 - .L_13)
	.align		4
.L_13:
        /*004c*/ 	.word	index@($__internal_0_$__cuda_sm20_sqrt_rn_f32_slowpath)
        /*0050*/ 	.word	0x00000000


	//----- nvinfo : EIATTR_FRAME_SIZE
	.align		4
.L_14:
        /*0054*/ 	.byte	0x04, 0x11
        /*0056*/ 	.short	(.L_16 - .L_15)
	.align		4
.L_15:
        /*0058*/ 	.word	index@(_Z12mixed_kernelPfi)
        /*005c*/ 	.word	0x00000000


	//----- nvinfo : EIATTR_REGCOUNT
	.align		4
.L_16:
        /*0060*/ 	.byte	0x04, 0x2f
        /*0062*/ 	.short	(.L_18 - .L_17)
	.align		4
.L_17:
        /*0064*/ 	.word	index@(_Z11gemm_kernelPfS_S_i)
        /*0068*/ 	.word	0x00000020


	//----- nvinfo : EIATTR_FRAME_SIZE
	.align		4
.L_18:
        /*006c*/ 	.byte	0x04, 0x11
        /*006e*/ 	.short	(.L_20 - .L_19)
	.align		4
.L_19:
        /*0070*/ 	.word	index@(_Z11gemm_kernelPfS_S_i)
        /*0074*/ 	.word	0x00000000


	//----- nvinfo : EIATTR_MIN_STACK_SIZE
	.align		4
.L_20:
        /*0078*/ 	.byte	0x04, 0x12
        /*007a*/ 	.short	(.L_22 - .L_21)
	.align		4
.L_21:
        /*007c*/ 	.word	index@(_Z11gemm_kernelPfS_S_i)
        /*0080*/ 	.word	0x00000000


	//----- nvinfo : EIATTR_MIN_STACK_SIZE
	.align		4
.L_22:
        /*0084*/ 	.byte	0x04, 0x12
        /*0086*/ 	.short	(.L_24 - .L_23)
	.align		4
.L_23:
        /*0088*/ 	.word	index@(_Z12mixed_kernelPfi)
        /*008c*/ 	.word	0x00000000


	//----- nvinfo : EIATTR_MIN_STACK_SIZE
	.align		4
.L_24:
        /*0090*/ 	.byte	0x04, 0x12
        /*0092*/ 	.short	(.L_26 - .L_25)
	.align		4
.L_25:
        /*0094*/ 	.word	index@(_Z13memory_kernelPfS_ii)
        /*0098*/ 	.word	0x00000000


	//----- nvinfo : EIATTR_MIN_STACK_SIZE
	.align		4
.L_26:
        /*009c*/ 	.byte	0x04, 0x12
        /*009e*/ 	.short	(.L_28 - .L_27)
	.align		4
.L_27:
        /*00a0*/ 	.word	index@(_Z14compute_kernelPfii)
        /*00a4*/ 	.word	0x00000020
.L_28:


//--------------------- .nv.compat                --------------------------
	.section	.nv.compat,"",@"SHT_CUDA_COMPAT_INFO"
	.align	4
        /*0000*/ 	.byte	0x02, 0x09, 0x00, 0x00, 0x02, 0x02, 0x01, 0x00, 0x02, 0x05, 0x05, 0x00, 0x03, 0x07, 0x01, 0x01
        /*0010*/ 	.byte	0x02, 0x03, 0x00, 0x00, 0x02, 0x06, 0x01, 0x00, 0x04, 0x0b, 0x08, 0x00, 0x01, 0x00, 0x00, 0x00
        /*0020*/ 	.byte	0x00, 0x00, 0x00, 0x00


//--------------------- .nv.info._Z11gemm_kernelPfS_S_i --------------------------
	.section	.nv.info._Z11gemm_kernelPfS_S_i,"",@"SHT_CUDA_INFO"
	.sectionflags	@""
	.align	4


	//----- nvinfo : EIATTR_CUDA_API_VERSION
	.align		4
        /*0000*/ 	.byte	0x04, 0x37
        /*0002*/ 	.short	(.L_30 - .L_29)
.L_29:
        /*0004*/ 	.word	0x00000082


	//----- nvinfo : EIATTR_KPARAM_INFO
	.align		4
.L_30:
        /*0008*/ 	.byte	0x04, 0x17
        /*000a*/ 	.short	(.L_32 - .L_31)
.L_31:
        /*000c*/ 	.word	0x00000000
        /*0010*/ 	.short	0x0003
        /*0012*/ 	.short	0x0018
        /*0014*/ 	.byte	0x00, 0xf0, 0x11, 0x00


	//----- nvinfo : EIATTR_KPARAM_INFO
	.align		4
.L_32:
        /*0018*/ 	.byte	0x04, 0x17
        /*001a*/ 	.short	(.L_34 - .L_33)
.L_33:
        /*001c*/ 	.word	0x00000000
        /*0020*/ 	.short	0x0002
        /*0022*/ 	.short	0x0010
        /*0024*/ 	.byte	0x00, 0xf5, 0x21, 0x00


	//----- nvinfo : EIATTR_KPARAM_INFO
	.align		4
.L_34:
        /*0028*/ 	.byte	0x04, 0x17
        /*002a*/ 	.short	(.L_36 - .L_35)
.L_35:
        /*002c*/ 	.word	0x00000000
        /*0030*/ 	.short	0x0001
        /*0032*/ 	.short	0x0008
        /*0034*/ 	.byte	0x00, 0xf5, 0x21, 0x00


	//----- nvinfo : EIATTR_KPARAM_INFO
	.align		4
.L_36:
        /*0038*/ 	.byte	0x04, 0x17
        /*003a*/ 	.short	(.L_38 - .L_37)
.L_37:
        /*003c*/ 	.word	0x00000000
        /*0040*/ 	.short	0x0000
        /*0042*/ 	.short	0x0000
        /*0044*/ 	.byte	0x00, 0xf5, 0x21, 0x00


	//----- nvinfo : EIATTR_SPARSE_MMA_MASK
	.align		4
.L_38:
        /*0048*/ 	.byte	0x03, 0x50
        /*004a*/ 	.short	0x0000


	//----- nvinfo : EIATTR_MAXREG_COUNT
	.align		4
        /*004c*/ 	.byte	0x03, 0x1b
        /*004e*/ 	.short	0x00ff


	//----- nvinfo : EIATTR_NUM_BARRIERS
	.align		4
        /*0050*/ 	.byte	0x02, 0x4c
        /*0052*/ 	.byte	0x01
	.zero		1


	//----- nvinfo : EIATTR_MERCURY_ISA_VERSION
	.align		4
        /*0054*/ 	.byte	0x03, 0x5f
        /*0056*/ 	.short	0x0101


	//----- nvinfo : EIATTR_VRC_CTA_INIT_COUNT
	.align		4
        /*0058*/ 	.byte	0x02, 0x4a
	.zero		1
	.zero		1


	//----- nvinfo : EIATTR_EXIT_INSTR_OFFSETS
	.align		4
        /*005c*/ 	.byte	0x04, 0x1c
        /*005e*/ 	.short	(.L_40 - .L_39)


	//   ....[0]....
.L_39:
        /*0060*/ 	.word	0x000005c0


	//   ....[1]....
        /*0064*/ 	.word	0x00000610


	//----- nvinfo : EIATTR_CBANK_PARAM_SIZE
	.align		4
.L_40:
        /*0068*/ 	.byte	0x03, 0x19
        /*006a*/ 	.short	0x001c


	//----- nvinfo : EIATTR_PARAM_CBANK
	.align		4
        /*006c*/ 	.byte	0x04, 0x0a
        /*006e*/ 	.short	(.L_42 - .L_41)
	.align		4
.L_41:
        /*0070*/ 	.word	index@(.nv.constant0._Z11gemm_kernelPfS_S_i)
        /*0074*/ 	.short	0x0380
        /*0076*/ 	.short	0x001c


	//----- nvinfo : EIATTR_SW_WAR
	.align		4
.L_42:
        /*0078*/ 	.byte	0x04, 0x36
        /*007a*/ 	.short	(.L_44 - .L_43)
.L_43:
        /*007c*/ 	.word	0x00000008
.L_44:


//--------------------- .nv.info._Z12mixed_kernelPfi --------------------------
	.section	.nv.info._Z12mixed_kernelPfi,"",@"SHT_CUDA_INFO"
	.sectionflags	@""
	.align	4


	//----- nvinfo : EIATTR_CUDA_API_VERSION
	.align		4
        /*0000*/ 	.byte	0x04, 0x37
        /*0002*/ 	.short	(.L_46 - .L_45)
.L_45:
        /*0004*/ 	.word	0x00000082


	//----- nvinfo : EIATTR_KPARAM_INFO
	.align		4
.L_46:
        /*0008*/ 	.byte	0x04, 0x17
        /*000a*/ 	.short	(.L_48 - .L_47)
.L_47:
        /*000c*/ 	.word	0x00000000
        /*0010*/ 	.short	0x0001
        /*0012*/ 	.short	0x0008
        /*0014*/ 	.byte	0x00, 0xf0, 0x11, 0x00


	//----- nvinfo : EIATTR_KPARAM_INFO
	.align		4
.L_48:
        /*0018*/ 	.byte	0x04, 0x17
        /*001a*/ 	.short	(.L_50 - .L_49)
.L_49:
        /*001c*/ 	.word	0x00000000
        /*0020*/ 	.short	0x0000
        /*0022*/ 	.short	0x0000
        /*0024*/ 	.byte	0x00, 0xf5, 0x21, 0x00


	//----- nvinfo : EIATTR_SPARSE_MMA_MASK
	.align		4
.L_50:
        /*0028*/ 	.byte	0x03, 0x50
        /*002a*/ 	.short	0x0000


	//----- nvinfo : EIATTR_MAXREG_COUNT
	.align		4
        /*002c*/ 	.byte	0x03, 0x1b
        /*002e*/ 	.short	0x00ff


	//----- nvinfo : EIATTR_MERCURY_ISA_VERSION
	.align		4
        /*0030*/ 	.byte	0x03, 0x5f
        /*0032*/ 	.short	0x0101


	//----- nvinfo : EIATTR_VRC_CTA_INIT_COUNT
	.align		4
        /*0034*/ 	.byte	0x02, 0x4a
	.zero		1
	.zero		1


	//----- nvinfo : EIATTR_EXIT_INSTR_OFFSETS
	.align		4
        /*0038*/ 	.byte	0x04, 0x1c
        /*003a*/ 	.short	(.L_52 - .L_51)


	//   ....[0]....
.L_51:
        /*003c*/ 	.word	0x00000070


	//   ....[1]....
        /*0040*/ 	.word	0x00002fa0


	//----- nvinfo : EIATTR_CRS_STACK_SIZE
	.align		4
.L_52:
        /*0044*/ 	.byte	0x04, 0x1e
        /*0046*/ 	.short	(.L_54 - .L_53)
.L_53:
        /*0048*/ 	.word	0x00000000


	//----- nvinfo : EIATTR_CBANK_PARAM_SIZE
	.align		4
.L_54:
        /*004c*/ 	.byte	0x03, 0x19
        /*004e*/ 	.short	0x000c


	//----- nvinfo : EIATTR_PARAM_CBANK
	.align		4
        /*0050*/ 	.byte	0x04, 0x0a
        /*0052*/ 	.short	(.L_56 - .L_55)
	.align		4
.L_55:
        /*0054*/ 	.word	index@(.nv.constant0._Z12mixed_kernelPfi)
        /*0058*/ 	.short	0x0380
        /*005a*/ 	.short	0x000c


	//----- nvinfo : EIATTR_SW_WAR
	.align		4
.L_56:
        /*005c*/ 	.byte	0x04, 0x36
        /*005e*/ 	.short	(.L_58 - .L_57)
.L_57:
        /*0060*/ 	.word	0x00000008
.L_58:


//--------------------- .nv.info._Z13memory_kernelPfS_ii --------------------------
	.section	.nv.info._Z13memory_kernelPfS_ii,"",@"SHT_CUDA_INFO"
	.sectionflags	@""
	.align	4


	//----- nvinfo : EIATTR_CUDA_API_VERSION
	.align		4
        /*0000*/ 	.byte	0x04, 0x37
        /*0002*/ 	.short	(.L_60 - .L_59)
.L_59:
        /*0004*/ 	.word	0x00000082


	//----- nvinfo : EIATTR_KPARAM_INFO
	.align		4
.L_60:
        /*0008*/ 	.byte	0x04, 0x17
        /*000a*/ 	.short	(.L_62 - .L_61)
.L_61:
        /*000c*/ 	.word	0x00000000
        /*0010*/ 	.short	0x0003
        /*0012*/ 	.short	0x0014
        /*0014*/ 	.byte	0x00, 0xf0, 0x11, 0x00


	//----- nvinfo : EIATTR_KPARAM_INFO
	.align		4
.L_62:
        /*0018*/ 	.byte	0x04, 0x17
        /*001a*/ 	.short	(.L_64 - .L_63)
.L_63:
        /*001c*/ 	.word	0x00000000
        /*0020*/ 	.short	0x0002
        /*0022*/ 	.short	0x0010
        /*0024*/ 	.byte	0x00, 0xf0, 0x11, 0x00


	//----- nvinfo : EIATTR_KPARAM_INFO
	.align		4
.L_64:
        /*0028*/ 	.byte	0x04, 0x17
        /*002a*/ 	.short	(.L_66 - .L_65)
.L_65:
        /*002c*/ 	.word	0x00000000
        /*0030*/ 	.short	0x0001
        /*0032*/ 	.short	0x0008
        /*0034*/ 	.byte	0x00, 0xf5, 0x21, 0x00


	//----- nvinfo : EIATTR_KPARAM_INFO
	.align		4
.L_66:
        /*0038*/ 	.byte	0x04, 0x17
        /*003a*/ 	.short	(.L_68 - .L_67)
.L_67:
        /*003c*/ 	.word	0x00000000
        /*0040*/ 	.short	0x0000
        /*0042*/ 	.short	0x0000
        /*0044*/ 	.byte	0x00, 0xf5, 0x21, 0x00


	//----- nvinfo : EIATTR_SPARSE_MMA_MASK
	.align		4
.L_68:
        /*0048*/ 	.byte	0x03, 0x50
        /*004a*/ 	.short	0x0000


	//----- nvinfo : EIATTR_MAXREG_COUNT
	.align		4
        /*004c*/ 	.byte	0x03, 0x1b
        /*004e*/ 	.short	0x00ff


	//----- nvinfo : EIATTR_MERCURY_ISA_VERSION
	.align		4
        /*0050*/ 	.byte	0x03, 0x5f
        /*0052*/ 	.short	0x0101


	//----- nvinfo : EIATTR_VRC_CTA_INIT_COUNT
	.align		4
        /*0054*/ 	.byte	0x02, 0x4a
	.zero		1
	.zero		1


	//----- nvinfo : EIATTR_EXIT_INSTR_OFFSETS
	.align		4
        /*0058*/ 	.byte	0x04, 0x1c
        /*005a*/ 	.short	(.L_70 - .L_69)


	//   ....[0]....
.L_69:
        /*005c*/ 	.word	0x00000070


	//   ....[1]....
        /*0060*/ 	.word	0x00000270


	//----- nvinfo : EIATTR_CBANK_PARAM_SIZE
	.align		4
.L_70:
        /*0064*/ 	.byte	0x03, 0x19
        /*0066*/ 	.short	0x0018


	//----- nvinfo : EIATTR_PARAM_CBANK
	.align		4
        /*0068*/ 	.byte	0x04, 0x0a
        /*006a*/ 	.short	(.L_72 - .L_71)
	.align		4
.L_71:
        /*006c*/ 	.word	index@(.nv.constant0._Z13memory_kernelPfS_ii)
        /*0070*/ 	.short	0x0380
        /*0072*/ 	.short	0x0018


	//----- nvinfo : EIATTR_SW_WAR
	.align		4
.L_72:
        /*0074*/ 	.byte	0x04, 0x36
        /*0076*/ 	.short	(.L_74 - .L_73)
.L_73:
        /*0078*/ 	.word	0x00000008
.L_74:


//--------------------- .nv.info._Z14compute_kernelPfii --------------------------
	.section	.nv.info._Z14compute_kernelPfii,"",@"SHT_CUDA_INFO"
	.sectionflags	@""
	.align	4


	//----- nvinfo : EIATTR_CUDA_API_VERSION
	.align		4
        /*0000*/ 	.byte	0x04, 0x37
        /*0002*/ 	.short	(.L_76 - .L_75)
.L_75:
        /*0004*/ 	.word	0x00000082


	//----- nvinfo : EIATTR_KPARAM_INFO
	.align		4
.L_76:
        /*0008*/ 	.byte	0x04, 0x17
        /*000a*/ 	.short	(.L_78 - .L_77)
.L_77:
        /*000c*/ 	.word	0x00000000
        /*0010*/ 	.short	0x0002
        /*0012*/ 	.short	0x000c
        /*0014*/ 	.byte	0x00, 0xf0, 0x11, 0x00


	//----- nvinfo : EIATTR_KPARAM_INFO
	.align		4
.L_78:
        /*0018*/ 	.byte	0x04, 0x17
        /*001a*/ 	.short	(.L_80 - .L_79)
.L_79:
        /*001c*/ 	.word	0x00000000
        /*0020*/ 	.short	0x0001
        /*0022*/ 	.short	0x0008
        /*0024*/ 	.byte	0x00, 0xf0, 0x11, 0x00


	//----- nvinfo : EIATTR_KPARAM_INFO
	.align		4
.L_80:
        /*0028*/ 	.byte	0x04, 0x17
        /*002a*/ 	.short	(.L_82 - .L_81)
.L_81:
        /*002c*/ 	.word	0x00000000
        /*0030*/ 	.short	0x0000
        /*0032*/ 	.short	0x0000
        /*0034*/ 	.byte	0x00, 0xf5, 0x21, 0x00


	//----- nvinfo : EIATTR_SPARSE_MMA_MASK
	.align		4
.L_82:
        /*0038*/ 	.byte	0x03, 0x50
        /*003a*/ 	.short	0x0000


	//----- nvinfo : EIATTR_MAXREG_COUNT
	.align		4
        /*003c*/ 	.byte	0x03, 0x1b
        /*003e*/ 	.short	0x00ff


	//----- nvinfo : EIATTR_MERCURY_ISA_VERSION
	.align		4
        /*0040*/ 	.byte	0x03, 0x5f
        /*0042*/ 	.short	0x0101


	//----- nvinfo : EIATTR_VRC_CTA_INIT_COUNT
	.align		4
        /*0044*/ 	.byte	0x02, 0x4a
	.zero		1
	.zero		1


	//----- nvinfo : EIATTR_EXIT_INSTR_OFFSETS
	.align		4
        /*0048*/ 	.byte	0x04, 0x1c
        /*004a*/ 	.short	(.L_84 - .L_83)


	//   ....[0]....
.L_83:
        /*004c*/ 	.word	0x00000080


	//   ....[1]....
        /*0050*/ 	.word	0x00000bf0


	//----- nvinfo : EIATTR_CRS_STACK_SIZE
	.align		4
.L_84:
        /*0054*/ 	.byte	0x04, 0x1e
        /*0056*/ 	.short	(.L_86 - .L_85)
.L_85:
        /*0058*/ 	.word	0x00000000


	//----- nvinfo : EIATTR_CBANK_PARAM_SIZE
	.align		4
.L_86:
        /*005c*/ 	.byte	0x03, 0x19
        /*005e*/ 	.short	0x0010


	//----- nvinfo : EIATTR_PARAM_CBANK
	.align		4
        /*0060*/ 	.byte	0x04, 0x0a
        /*0062*/ 	.short	(.L_88 - .L_87)
	.align		4
.L_87:
        /*0064*/ 	.word	index@(.nv.constant0._Z14compute_kernelPfii)
        /*0068*/ 	.short	0x0380
        /*006a*/ 	.short	0x0010


	//----- nvinfo : EIATTR_SW_WAR
	.align		4
.L_88:
        /*006c*/ 	.byte	0x04, 0x36
        /*006e*/ 	.short	(.L_90 - .L_89)
.L_89:
        /*0070*/ 	.word	0x00000008
.L_90:


//--------------------- .nv.callgraph             --------------------------
	.section	.nv.callgraph,"",@"SHT_CUDA_CALLGRAPH"
	.align	4
	.sectionentsize	8
	.align		4
        /*0000*/ 	.word	0x00000000
	.align		4
        /*0004*/ 	.word	0xffffffff
	.align		4
        /*0008*/ 	.word	0x00000000
	.align		4
        /*000c*/ 	.word	0xfffffffe
	.align		4
        /*0010*/ 	.word	0x00000000
	.align		4
        /*0014*/ 	.word	0xfffffffd
	.align		4
        /*0018*/ 	.word	0x00000000
	.align		4
        /*001c*/ 	.word	0xfffffffc


//--------------------- .nv.constant4             --------------------------
	.section	.nv.constant4,"a",@progbits
	.align	8
	.align		8
.nv.constant4:
        /*0000*/ 	.dword	__cudart_i2opi_f


//--------------------- .text._Z11gemm_kernelPfS_S_i --------------------------
	.section	.text._Z11gemm_kernelPfS_S_i,"ax",@progbits
	.align	128
        .global         _Z11gemm_kernelPfS_S_i
        .type           _Z11gemm_kernelPfS_S_i,@function
        .size           _Z11gemm_kernelPfS_S_i,(.L_x_171 - _Z11gemm_kernelPfS_S_i)
        .other          _Z11gemm_kernelPfS_S_i,@"STO_CUDA_ENTRY STV_DEFAULT"
_Z11gemm_kernelPfS_S_i:
.text._Z11gemm_kernelPfS_S_i:
[----:B------:R-:W-:Y:S01]  /*0000*/  LDC R1, c[0x0][0x37c] ;  /* 0x0000df00ff017b82 */ /* 0x000fe20000000800 */
[----:B------:R-:W0:Y:S01]  /*0010*/  LDCU UR4, c[0x0][0x398] ;  /* 0x00007300ff0477ac */ /* 0x000e220008000800 */
[----:B------:R-:W1:Y:S01]  /*0020*/  S2R R2, SR_CTAID.Y ;  /* 0x0000000000027919 */ /* 0x000e620000002600 */
[----:B------:R-:W-:Y:S01]  /*0030*/  HFMA2 R23, -RZ, RZ, 0, 0 ;  /* 0x00000000ff177431 */ /* 0x000fe200000001ff */
[----:B------:R-:W2:Y:S01]  /*0040*/  LDCU.64 UR8, c[0x0][0x358] ;  /* 0x00006b00ff0877ac */ /* 0x000ea20008000a00 */
[----:B------:R-:W1:Y:S01]  /*0050*/  S2R R7, SR_TID.Y ;  /* 0x0000000000077919 */ /* 0x000e620000002200 */
[----:B------:R-:W3:Y:S01]  /*0060*/  S2R R8, SR_CTAID.X ;  /* 0x0000000000087919 */ /* 0x000ee20000002500 */
[----:B------:R-:W3:Y:S01]  /*0070*/  S2R R3, SR_TID.X ;  /* 0x0000000000037919 */ /* 0x000ee20000002100 */
[----:B0-----:R-:W-:-:S04]  /*0080*/  MOV R0, UR4 ;  /* 0x0000000400007c02 */ /* 0x001fc80008000f00 */
[----:B------:R-:W-:Y:S02]  /*0090*/  ISETP.GE.AND P0, PT, R0, 0x1, PT ;  /* 0x000000010000780c */ /* 0x000fe40003f06270 */
[----:B-1----:R-:W-:Y:S02]  /*00a0*/  LEA R2, R2, R7, 0x4 ;  /* 0x0000000702027211 */ /* 0x002fe400078e20ff */
[----:B---3--:R-:W-:-:S09]  /*00b0*/  LEA R5, R8, R3, 0x4 ;  /* 0x0000000308057211 */ /* 0x008fd200078e20ff */
[----:B--2---:R-:W-:Y:S05]  /*00c0*/  @!P0 BRA `(.L_x_0) ;  /* 0x0000000400348947 */ /* 0x004fea0003800000 */
[----:B------:R-:W0:Y:S01]  /*00d0*/  S2UR UR6, SR_CgaCtaId ;  /* 0x00000000000679c3 */ /* 0x000e220000008800 */
[----:B------:R-:W-:Y:S01]  /*00e0*/  UMOV UR4, 0x400 ;  /* 0x0000040000047882 */ /* 0x000fe20000000000 */
[----:B------:R-:W-:Y:S01]  /*00f0*/  IADD3 R4, PT, PT, R0, 0xf, RZ ;  /* 0x0000000f00047810 */ /* 0x000fe20007ffe0ff */
[----:B------:R-:W-:Y:S01]  /*0100*/  UIADD3 UR5, UPT, UPT, UR4, 0x400, URZ ;  /* 0x0000040004057890 */ /* 0x000fe2000fffe0ff */
[-C--:B------:R-:W-:Y:S01]  /*0110*/  IMAD R17, R7, R0.reuse, R3 ;  /* 0x0000000007117224 */ /* 0x080fe200078e0203 */
[----:B------:R-:W-:Y:S02]  /*0120*/  MOV R23, RZ ;  /* 0x000000ff00177202 */ /* 0x000fe40000000f00 */
[----:B------:R-:W-:Y:S01]  /*0130*/  SHF.R.U32.HI R19, RZ, 0x4, R4 ;  /* 0x00000004ff137819 */ /* 0x000fe20000011604 */
[----:B------:R-:W1:Y:S01]  /*0140*/  LDC R6, c[0x0][0x398] ;  /* 0x0000e600ff067b82 */ /* 0x000e620000000800 */
[----:B------:R-:W-:Y:S02]  /*0150*/  IMAD R17, R8, 0x10, R17 ;  /* 0x0000001008117824 */ /* 0x000fe400078e0211 */
[----:B------:R-:W-:Y:S01]  /*0160*/  IMAD R4, R2, R0, R3 ;  /* 0x0000000002047224 */ /* 0x000fe200078e0203 */
[----:B------:R-:W-:Y:S01]  /*0170*/  IADD3 R19, PT, PT, -R19, RZ, RZ ;  /* 0x000000ff13137210 */ /* 0x000fe20007ffe1ff */
[----:B0-----:R-:W-:-:S02]  /*0180*/  ULEA UR5, UR6, UR5, 0x18 ;  /* 0x0000000506057291 */ /* 0x001fc4000f8ec0ff */
[----:B------:R-:W-:-:S04]  /*0190*/  ULEA UR4, UR6, UR4, 0x18 ;  /* 0x0000000406047291 */ /* 0x000fc8000f8ec0ff */
[----:B------:R-:W-:Y:S02]  /*01a0*/  LEA R20, R3, UR5, 0x2 ;  /* 0x0000000503147c11 */ /* 0x000fe4000f8e10ff */
[----:B------:R-:W-:-:S03]  /*01b0*/  LEA R18, R7, UR4, 0x6 ;  /* 0x0000000407127c11 */ /* 0x000fc6000f8e30ff */
[----:B------:R-:W-:Y:S01]  /*01c0*/  IMAD R16, R7, 0x40, R20 ;  /* 0x0000004007107824 */ /* 0x000fe200078e0214 */
[----:B------:R-:W-:-:S07]  /*01d0*/  LEA R21, R3, R18, 0x2 ;  /* 0x0000001203157211 */ /* 0x000fce00078e10ff */
.L_x_1:
[----:B-1----:R-:W-:Y:S01]  /*01e0*/  MOV R0, R6 ;  /* 0x0000000600007202 */ /* 0x002fe20000000f00 */
[----:B------:R-:W-:Y:S01]  /*01f0*/  HFMA2 R22, -RZ, RZ, 0, 0 ;  /* 0x00000000ff167431 */ /* 0x000fe200000001ff */
[----:B------:R-:W-:Y:S02]  /*0200*/  VIMNMX.U32 R9, PT, PT, R2, R3, !PT ;  /* 0x0000000302097248 */ /* 0x000fe40007fe0000 */
[-C--:B------:R-:W-:Y:S02]  /*0210*/  ISETP.GE.U32.AND P0, PT, R7, R0.reuse, PT ;  /* 0x000000000700720c */ /* 0x080fe40003f06070 */
[-C--:B------:R-:W-:Y:S02]  /*0220*/  ISETP.GE.U32.AND P1, PT, R9, R0.reuse, PT ;  /* 0x000000000900720c */ /* 0x080fe40003f26070 */
[----:B------:R-:W-:Y:S02]  /*0230*/  ISETP.GE.OR P0, PT, R5, R0, P0 ;  /* 0x000000000500720c */ /* 0x000fe40000706670 */
[----:B------:R-:W-:-:S09]  /*0240*/  MOV R27, RZ ;  /* 0x000000ff001b7202 */ /* 0x000fd20000000f00 */
[----:B------:R-:W0:Y:S08]  /*0250*/  @!P1 LDC.64 R10, c[0x0][0x380] ;  /* 0x0000e000ff0a9b82 */ /* 0x000e300000000a00 */
[----:B------:R-:W1:Y:S01]  /*0260*/  @!P0 LDC.64 R8, c[0x0][0x388] ;  /* 0x0000e200ff088b82 */ /* 0x000e620000000a00 */
[----:B0-----:R-:W-:-:S05]  /*0270*/  @!P1 IMAD.WIDE.U32 R10, R4, 0x4, R10 ;  /* 0x00000004040a9825 */ /* 0x001fca00078e000a */
[----:B------:R-:W2:Y:S01]  /*0280*/  @!P1 LDG.E R22, desc[UR8][R10.64] ;  /* 0x000000080a169981 */ /* 0x000ea2000c1e1900 */
[----:B-1----:R-:W-:-:S05]  /*0290*/  @!P0 IMAD.WIDE.U32 R8, R17, 0x4, R8 ;  /* 0x0000000411088825 */ /* 0x002fca00078e0008 */
[----:B------:R-:W3:Y:S01]  /*02a0*/  @!P0 LDG.E R27, desc[UR8][R8.64] ;  /* 0x00000008081b8981 */ /* 0x000ee2000c1e1900 */
[----:B------:R-:W-:-:S05]  /*02b0*/  VIADD R19, R19, 0x1 ;  /* 0x0000000113137836 */ /* 0x000fca0000000000 */
[----:B------:R-:W-:Y:S02]  /*02c0*/  ISETP.NE.AND P0, PT, R19, RZ, PT ;  /* 0x000000ff1300720c */ /* 0x000fe40003f05270 */
[----:B------:R-:W-:Y:S02]  /*02d0*/  IADD3 R3, PT, PT, R3, 0x10, RZ ;  /* 0x0000001003037810 */ /* 0x000fe40007ffe0ff */
[----:B------:R-:W-:Y:S02]  /*02e0*/  IADD3 R7, PT, PT, R7, 0x10, RZ ;  /* 0x0000001007077810 */ /* 0x000fe40007ffe0ff */
[----:B------:R-:W-:Y:S02]  /*02f0*/  IADD3 R4, PT, PT, R4, 0x10, RZ ;  /* 0x0000001004047810 */ /* 0x000fe40007ffe0ff */
[----:B------:R-:W-:Y:S01]  /*0300*/  LEA R17, R0, R17, 0x4 ;  /* 0x0000001100117211 */ /* 0x000fe200078e20ff */
[----:B--2---:R-:W-:Y:S04]  /*0310*/  STS [R21], R22 ;  /* 0x0000001615007388 */ /* 0x004fe80000000800 */
[----:B---3--:R-:W-:Y:S01]  /*0320*/  STS [R16], R27 ;  /* 0x0000001b10007388 */ /* 0x008fe20000000800 */
[----:B------:R-:W-:Y:S06]  /*0330*/  BAR.SYNC.DEFER_BLOCKING 0x0 ;  /* 0x0000000000007b1d */ /* 0x000fec0000010000 */
[----:B------:R-:W-:Y:S04]  /*0340*/  LDS R26, [R20] ;  /* 0x00000000141a7984 */ /* 0x000fe80000000800 */
[----:B------:R-:W0:Y:S04]  /*0350*/  LDS.128 R12, [R18] ;  /* 0x00000000120c7984 */ /* 0x000e280000000c00 */
[----:B------:R-:W1:Y:S04]  /*0360*/  LDS R29, [R20+0x40] ;  /* 0x00004000141d7984 */ /* 0x000e680000000800 */
[----:B------:R-:W2:Y:S04]  /*0370*/  LDS R25, [R20+0x80] ;  /* 0x0000800014197984 */ /* 0x000ea80000000800 */
[----:B------:R-:W3:Y:S04]  /*0380*/  LDS R24, [R20+0xc0] ;  /* 0x0000c00014187984 */ /* 0x000ee80000000800 */
[----:B------:R-:W-:Y:S04]  /*0390*/  LDS.128 R8, [R18+0x10] ;  /* 0x0000100012087984 */ /* 0x000fe80000000c00 */
[----:B------:R-:W-:Y:S04]  /*03a0*/  LDS R22, [R20+0x140] ;  /* 0x0001400014167984 */ /* 0x000fe80000000800 */
[----:B------:R-:W-:Y:S01]  /*03b0*/  LDS R27, [R20+0x200] ;  /* 0x00020000141b7984 */ /* 0x000fe20000000800 */
[----:B0-----:R-:W-:-:S03]  /*03c0*/  FFMA R12, R12, R26, R23 ;  /* 0x0000001a0c0c7223 */ /* 0x001fc60000000017 */
[----:B------:R-:W0:Y:S01]  /*03d0*/  LDS R23, [R20+0x100] ;  /* 0x0001000014177984 */ /* 0x000e220000000800 */
[----:B-1----:R-:W-:-:S03]  /*03e0*/  FFMA R12, R29, R13, R12 ;  /* 0x0000000d1d0c7223 */ /* 0x002fc6000000000c */
[----:B------:R-:W-:Y:S01]  /*03f0*/  LDS R26, [R20+0x1c0] ;  /* 0x0001c000141a7984 */ /* 0x000fe20000000800 */
[----:B--2---:R-:W-:-:S03]  /*0400*/  FFMA R13, R25, R14, R12 ;  /* 0x0000000e190d7223 */ /* 0x004fc6000000000c */
[----:B------:R-:W1:Y:S01]  /*0410*/  LDS R25, [R20+0x180] ;  /* 0x0001800014197984 */ /* 0x000e620000000800 */
[----:B---3--:R-:W-:-:S03]  /*0420*/  FFMA R13, R24, R15, R13 ;  /* 0x0000000f180d7223 */ /* 0x008fc6000000000d */
[----:B------:R-:W-:Y:S01]  /*0430*/  LDS R24, [R20+0x240] ;  /* 0x0002400014187984 */ /* 0x000fe20000000800 */
[----:B0-----:R-:W-:-:S03]  /*0440*/  FFMA R23, R8, R23, R13 ;  /* 0x0000001708177223 */ /* 0x001fc6000000000d */
[----:B------:R-:W0:Y:S01]  /*0450*/  LDS.128 R12, [R18+0x20] ;  /* 0x00002000120c7984 */ /* 0x000e220000000c00 */
[----:B------:R-:W-:-:S03]  /*0460*/  FFMA R22, R22, R9, R23 ;  /* 0x0000000916167223 */ /* 0x000fc60000000017 */
[----:B------:R-:W2:Y:S01]  /*0470*/  LDS R23, [R20+0x280] ;  /* 0x0002800014177984 */ /* 0x000ea20000000800 */
[----:B-1----:R-:W-:-:S03]  /*0480*/  FFMA R25, R25, R10, R22 ;  /* 0x0000000a19197223 */ /* 0x002fc60000000016 */
[----:B------:R-:W1:Y:S01]  /*0490*/  LDS R22, [R20+0x2c0] ;  /* 0x0002c00014167984 */ /* 0x000e620000000800 */
[----:B------:R-:W-:-:S03]  /*04a0*/  FFMA R11, R26, R11, R25 ;  /* 0x0000000b1a0b7223 */ /* 0x000fc60000000019 */
[----:B------:R-:W-:Y:S01]  /*04b0*/  LDS R25, [R20+0x300] ;  /* 0x0003000014197984 */ /* 0x000fe20000000800 */
[----:B0-----:R-:W-:-:S03]  /*04c0*/  FFMA R27, R12, R27, R11 ;  /* 0x0000001b0c1b7223 */ /* 0x001fc6000000000b */
[----:B------:R-:W0:Y:S01]  /*04d0*/  LDS.128 R8, [R18+0x30] ;  /* 0x0000300012087984 */ /* 0x000e220000000c00 */
[----:B------:R-:W-:-:S03]  /*04e0*/  FFMA R24, R24, R13, R27 ;  /* 0x0000000d18187223 */ /* 0x000fc6000000001b */
[----:B------:R-:W3:Y:S04]  /*04f0*/  LDS R27, [R20+0x340] ;  /* 0x00034000141b7984 */ /* 0x000ee80000000800 */
[----:B------:R-:W4:Y:S04]  /*0500*/  LDS R13, [R20+0x380] ;  /* 0x00038000140d7984 */ /* 0x000f280000000800 */
[----:B------:R-:W5:Y:S01]  /*0510*/  LDS R12, [R20+0x3c0] ;  /* 0x0003c000140c7984 */ /* 0x000f620000000800 */
[----:B--2---:R-:W-:-:S04]  /*0520*/  FFMA R23, R23, R14, R24 ;  /* 0x0000000e17177223 */ /* 0x004fc80000000018 */
[----:B-1----:R-:W-:-:S04]  /*0530*/  FFMA R15, R22, R15, R23 ;  /* 0x0000000f160f7223 */ /* 0x002fc80000000017 */
[----:B0-----:R-:W-:-:S04]  /*0540*/  FFMA R8, R8, R25, R15 ;  /* 0x0000001908087223 */ /* 0x001fc8000000000f */
[----:B---3--:R-:W-:-:S04]  /*0550*/  FFMA R8, R27, R9, R8 ;  /* 0x000000091b087223 */ /* 0x008fc80000000008 */
[----:B----4-:R-:W-:-:S04]  /*0560*/  FFMA R13, R13, R10, R8 ;  /* 0x0000000a0d0d7223 */ /* 0x010fc80000000008 */
[----:B-----5:R-:W-:Y:S01]  /*0570*/  FFMA R23, R12, R11, R13 ;  /* 0x0000000b0c177223 */ /* 0x020fe2000000000d */
[----:B------:R-:W-:Y:S06]  /*0580*/  BAR.SYNC.DEFER_BLOCKING 0x0 ;  /* 0x0000000000007b1d */ /* 0x000fec0000010000 */
[----:B------:R-:W-:Y:S05]  /*0590*/  @P0 BRA `(.L_x_1) ;  /* 0xfffffffc00100947 */ /* 0x000fea000383ffff */
.L_x_0:
[----:B------:R-:W-:-:S04]  /*05a0*/  VIMNMX R3, PT, PT, R2, R5, !PT ;  /* 0x0000000502037248 */ /* 0x000fc80007fe0100 */
[----:B------:R-:W-:-:S13]  /*05b0*/  ISETP.GE.AND P0, PT, R3, R0, PT ;  /* 0x000000000300720c */ /* 0x000fda0003f06270 */
[----:B------:R-:W-:Y:S05]  /*05c0*/  @P0 EXIT ;  /* 0x000000000000094d */ /* 0x000fea0003800000 */
[----:B------:R-:W0:Y:S01]  /*05d0*/  LDC.64 R6, c[0x0][0x390] ;  /* 0x0000e400ff067b82 */ /* 0x000e220000000a00 */
[----:B------:R-:W-:-:S04]  /*05e0*/  IMAD R3, R2, R0, R5 ;  /* 0x0000000002037224 */ /* 0x000fc800078e0205 */
[----:B0-----:R-:W-:-:S05]  /*05f0*/  IMAD.WIDE R2, R3, 0x4, R6 ;  /* 0x0000000403027825 */ /* 0x001fca00078e0206 */
[----:B------:R-:W-:Y:S01]  /*0600*/  STG.E desc[UR8][R2.64], R23 ;  /* 0x0000001702007986 */ /* 0x000fe2000c101908 */
[----:B------:R-:W-:Y:S05]  /*0610*/  EXIT ;  /* 0x000000000000794d */ /* 0x000fea0003800000 */
.L_x_2:
[----:B------:R-:W-:-:S00]  /*0620*/  BRA `(.L_x_2) ;  /* 0xfffffffc00fc7947 */ /* 0x000fc0000383ffff */
[----:B------:R-:W-:-:S00]  /*0630*/  NOP ;  /* 0x0000000000007918 */ /* 0x000fc00000000000 */
        /* <DEDUP_REMOVED lines=12> */
.L_x_171:


//--------------------- .text._Z12mixed_kernelPfi --------------------------
	.section	.text._Z12mixed_kernelPfi,"ax",@progbits
	.align	128
        .global         _Z12mixed_kernelPfi
        .type           _Z12mixed_kernelPfi,@function
        .size           _Z12mixed_kernelPfi,(.L_x_169 - _Z12mixed_kernelPfi)
        .other          _Z12mixed_kernelPfi,@"STO_CUDA_ENTRY STV_DEFAULT"
_Z12mixed_kernelPfi:
.text._Z12mixed_kernelPfi:
[----:B------:R-:W-:Y:S01]  /*0000*/  LDC R1, c[0x0][0x37c] ;  /* 0x0000df00ff017b82 */ /* 0x000fe20000000800 */
[----:B------:R-:W0:Y:S07]  /*0010*/  S2R R0, SR_TID.X ;  /* 0x0000000000007919 */ /* 0x000e2e0000002100 */
[----:B------:R-:W0:Y:S01]  /*0020*/  S2UR UR4, SR_CTAID.X ;  /* 0x00000000000479c3 */ /* 0x000e220000002500 */
[----:B------:R-:W1:Y:S07]  /*0030*/  LDCU UR5, c[0x0][0x388] ;  /* 0x00007100ff0577ac */ /* 0x000e6e0008000800 */
[----:B------:R-:W0:Y:S02]  /*0040*/  LDC R5, c[0x0][0x360] ;  /* 0x0000d800ff057b82 */ /* 0x000e240000000800 */
[----:B0-----:R-:W-:-:S05]  /*0050*/  IMAD R5, R5, UR4, R0 ;  /* 0x0000000405057c24 */ /* 0x001fca000f8e0200 */
[----:B-1----:R-:W-:-:S13]  /*0060*/  ISETP.GE.AND P0, PT, R5, UR5, PT ;  /* 0x0000000505007c0c */ /* 0x002fda000bf06270 */
[----:B------:R-:W-:Y:S05]  /*0070*/  @P0 EXIT ;  /* 0x000000000000094d */ /* 0x000fea0003800000 */
[----:B------:R-:W0:Y:S01]  /*0080*/  LDC.64 R2, c[0x0][0x380] ;  /* 0x0000e000ff027b82 */ /* 0x000e220000000a00 */
[----:B------:R-:W1:Y:S01]  /*0090*/  LDCU.64 UR4, c[0x0][0x358] ;  /* 0x00006b00ff0477ac */ /* 0x000e620008000a00 */
[----:B0-----:R-:W-:-:S05]  /*00a0*/  IMAD.WIDE R2, R5, 0x4, R2 ;  /* 0x0000000405027825 */ /* 0x001fca00078e0202 */
[----:B-1----:R-:W2:Y:S01]  /*00b0*/  LDG.E R0, desc[UR4][R2.64] ;  /* 0x0000000402007981 */ /* 0x002ea2000c1e1900 */
[----:B------:R-:W-:Y:S01]  /*00c0*/  BSSY.RECONVERGENT B0, `(.L_x_3) ;  /* 0x000000d000007945 */ /* 0x000fe20003800200 */
[----:B--2---:R-:W-:-:S04]  /*00d0*/  FADD R0, R0, 1 ;  /* 0x3f80000000007421 */ /* 0x004fc80000000000 */
[----:B------:R0:W1:Y:S01]  /*00e0*/  MUFU.RSQ R5, R0 ;  /* 0x0000000000057308 */ /* 0x0000620000001400 */
[----:B------:R-:W-:-:S04]  /*00f0*/  IADD3 R4, PT, PT, R0, -0xd000000, RZ ;  /* 0xf300000000047810 */ /* 0x000fc80007ffe0ff */
[----:B------:R-:W-:-:S13]  /*0100*/  ISETP.GT.U32.AND P0, PT, R4, 0x727fffff, PT ;  /* 0x727fffff0400780c */ /* 0x000fda0003f04070 */
[----:B01----:R-:W-:Y:S05]  /*0110*/  @!P0 BRA `(.L_x_4) ;  /* 0x00000000000c8947 */ /* 0x003fea0003800000 */
[----:B------:R-:W-:-:S07]  /*0120*/  MOV R9, 0x140 ;  /* 0x0000014000097802 */ /* 0x000fce0000000f00 */
[----:B------:R-:W-:Y:S05]  /*0130*/  CALL.REL.NOINC `($__internal_0_$__cuda_sm20_sqrt_rn_f32_slowpath) ;  /* 0x0000002c009c7944 */ /* 0x000fea0003c00000 */
[----:B------:R-:W-:Y:S05]  /*0140*/  BRA `(.L_x_5) ;  /* 0x0000000000107947 */ /* 0x000fea0003800000 */
.L_x_4:
[----:B------:R-:W-:Y:S01]  /*0150*/  FMUL.FTZ R7, R0, R5 ;  /* 0x0000000500077220 */ /* 0x000fe20000410000 */
[----:B------:R-:W-:-:S03]  /*0160*/  FMUL.FTZ R5, R5, 0.5 ;  /* 0x3f00000005057820 */ /* 0x000fc60000410000 */
[----:B------:R-:W-:-:S04]  /*0170*/  FFMA R0, -R7, R7, R0 ;  /* 0x0000000707007223 */ /* 0x000fc80000000100 */
[----:B------:R-:W-:-:S07]  /*0180*/  FFMA R0, R0, R5, R7 ;  /* 0x0000000500007223 */ /* 0x000fce0000000007 */
.L_x_5:
[----:B------:R-:W-:Y:S05]  /*0190*/  BSYNC.RECONVERGENT B0 ;  /* 0x0000000000007941 */ /* 0x000fea0003800200 */
.L_x_3:
[----:B------:R-:W-:Y:S01]  /*01a0*/  FADD R5, R0, 1 ;  /* 0x3f80000000057421 */ /* 0x000fe20000000000 */
[----:B------:R-:W-:Y:S03]  /*01b0*/  BSSY.RECONVERGENT B0, `(.L_x_6) ;  /* 0x000000d000007945 */ /* 0x000fe60003800200 */
[----:B------:R0:W1:Y:S01]  /*01c0*/  MUFU.RSQ R4, R5 ;  /* 0x0000000500047308 */ /* 0x0000620000001400 */
[----:B------:R-:W-:-:S04]  /*01d0*/  IADD3 R0, PT, PT, R5, -0xd000000, RZ ;  /* 0xf300000005007810 */ /* 0x000fc80007ffe0ff */
[----:B------:R-:W-:-:S13]  /*01e0*/  ISETP.GT.U32.AND P0, PT, R0, 0x727fffff, PT ;  /* 0x727fffff0000780c */ /* 0x000fda0003f04070 */
[----:B01----:R-:W-:Y:S05]  /*01f0*/  @!P0 BRA `(.L_x_7) ;  /* 0x0000000000108947 */ /* 0x003fea0003800000 */
[----:B------:R-:W-:Y:S02]  /*0200*/  MOV R0, R5 ;  /* 0x0000000500007202 */ /* 0x000fe40000000f00 */
[----:B------:R-:W-:-:S07]  /*0210*/  MOV R9, 0x230 ;  /* 0x0000023000097802 */ /* 0x000fce0000000f00 */
[----:B------:R-:W-:Y:S05]  /*0220*/  CALL.REL.NOINC `($__internal_0_$__cuda_sm20_sqrt_rn_f32_slowpath) ;  /* 0x0000002c00607944 */ /* 0x000fea0003c00000 */
[----:B------:R-:W-:Y:S05]  /*0230*/  BRA `(.L_x_8) ;  /* 0x0000000000107947 */ /* 0x000fea0003800000 */
.L_x_7:
[----:B------:R-:W-:Y:S01]  /*0240*/  FMUL.FTZ R0, R5, R4 ;  /* 0x0000000405007220 */ /* 0x000fe20000410000 */
[----:B------:R-:W-:-:S03]  /*0250*/  FMUL.FTZ R4, R4, 0.5 ;  /* 0x3f00000004047820 */ /* 0x000fc60000410000 */
[----:B------:R-:W-:-:S04]  /*0260*/  FFMA R5, -R0, R0, R5 ;  /* 0x0000000000057223 */ /* 0x000fc80000000105 */
[----:B------:R-:W-:-:S07]  /*0270*/  FFMA R0, R5, R4, R0 ;  /* 0x0000000405007223 */ /* 0x000fce0000000000 */
.L_x_8:
[----:B------:R-:W-:Y:S05]  /*0280*/  BSYNC.RECONVERGENT B0 ;  /* 0x0000000000007941 */ /* 0x000fea0003800200 */
.L_x_6:
        /* <DEDUP_REMOVED lines=10> */
.L_x_10:
[----:B------:R-:W-:Y:S01]  /*0330*/  FMUL.FTZ R0, R5, R4 ;  /* 0x0000000405007220 */ /* 0x000fe20000410000 */
[----:B------:R-:W-:-:S03]  /*0340*/  FMUL.FTZ R4, R4, 0.5 ;  /* 0x3f00000004047820 */ /* 0x000fc60000410000 */
[----:B------:R-:W-:-:S04]  /*0350*/  FFMA R5, -R0, R0, R5 ;  /* 0x0000000000057223 */ /* 0x000fc80000000105 */
[----:B------:R-:W-:-:S07]  /*0360*/  FFMA R0, R5, R4, R0 ;  /* 0x0000000405007223 */ /* 0x000fce0000000000 */
.L_x_11:
[----:B------:R-:W-:Y:S05]  /*0370*/  BSYNC.RECONVERGENT B0 ;  /* 0x0000000000007941 */ /* 0x000fea0003800200 */
.L_x_9:
        /* <DEDUP_REMOVED lines=10> */
.L_x_13:
[----:B------:R-:W-:Y:S01]  /*0420*/  FMUL.FTZ R0, R5, R4 ;  /* 0x0000000405007220 */ /* 0x000fe20000410000 */
[----:B------:R-:W-:-:S03]  /*0430*/  FMUL.FTZ R4, R4, 0.5 ;  /* 0x3f00000004047820 */ /* 0x000fc60000410000 */
[----:B------:R-:W-:-:S04]  /*0440*/  FFMA R5, -R0, R0, R5 ;  /* 0x0000000000057223 */ /* 0x000fc80000000105 */
[----:B------:R-:W-:-:S07]  /*0450*/  FFMA R0, R5, R4, R0 ;  /* 0x0000000405007223 */ /* 0x000fce0000000000 */
.L_x_14:
[----:B------:R-:W-:Y:S05]  /*0460*/  BSYNC.RECONVERGENT B0 ;  /* 0x0000000000007941 */ /* 0x000fea0003800200 */
.L_x_12:
        /* <DEDUP_REMOVED lines=10> */
.L_x_16:
[----:B------:R-:W-:Y:S01]  /*0510*/  FMUL.FTZ R0, R5, R4 ;  /* 0x0000000405007220 */ /* 0x000fe20000410000 */
[----:B------:R-:W-:-:S03]  /*0520*/  FMUL.FTZ R4, R4, 0.5 ;  /* 0x3f00000004047820 */ /* 0x000fc60000410000 */
[----:B------:R-:W-:-:S04]  /*0530*/  FFMA R5, -R0, R0, R5 ;  /* 0x0000000000057223 */ /* 0x000fc80000000105 */
[----:B------:R-:W-:-:S07]  /*0540*/  FFMA R0, R5, R4, R0 ;  /* 0x0000000405007223 */ /* 0x000fce0000000000 */
.L_x_17:
[----:B------:R-:W-:Y:S05]  /*0550*/  BSYNC.RECONVERGENT B0 ;  /* 0x0000000000007941 */ /* 0x000fea0003800200 */
.L_x_15:
        /* <DEDUP_REMOVED lines=10> */
.L_x_19:
[----:B------:R-:W-:Y:S01]  /*0600*/  FMUL.FTZ R0, R5, R4 ;  /* 0x0000000405007220 */ /* 0x000fe20000410000 */
[----:B------:R-:W-:-:S03]  /*0610*/  FMUL.FTZ R4, R4, 0.5 ;  /* 0x3f00000004047820 */ /* 0x000fc60000410000 */
[----:B------:R-:W-:-:S04]  /*0620*/  FFMA R5, -R0, R0, R5 ;  /* 0x0000000000057223 */ /* 0x000fc80000000105 */
[----:B------:R-:W-:-:S07]  /*0630*/  FFMA R0, R5, R4, R0 ;  /* 0x0000000405007223 */ /* 0x000fce0000000000 */
.L_x_20:
[----:B------:R-:W-:Y:S05]  /*0640*/  BSYNC.RECONVERGENT B0 ;  /* 0x0000000000007941 */ /* 0x000fea0003800200 */
.L_x_18:
        /* <DEDUP_REMOVED lines=10> */
.L_x_22:
[----:B------:R-:W-:Y:S01]  /*06f0*/  FMUL.FTZ R0, R5, R4 ;  /* 0x0000000405007220 */ /* 0x000fe20000410000 */
[----:B------:R-:W-:-:S03]  /*0700*/  FMUL.FTZ R4, R4, 0.5 ;  /* 0x3f00000004047820 */ /* 0x000fc60000410000 */
[----:B------:R-:W-:-:S04]  /*0710*/  FFMA R5, -R0, R0, R5 ;  /* 0x0000000000057223 */ /* 0x000fc80000000105 */
[----:B------:R-:W-:-:S07]  /*0720*/  FFMA R0, R5, R4, R0 ;  /* 0x0000000405007223 */ /* 0x000fce0000000000 */
.L_x_23:
[----:B------:R-:W-:Y:S05]  /*0730*/  BSYNC.RECONVERGENT B0 ;  /* 0x0000000000007941 */ /* 0x000fea0003800200 */
.L_x_21:
        /* <DEDUP_REMOVED lines=10> */
.L_x_25:
[----:B------:R-:W-:Y:S01]  /*07e0*/  FMUL.FTZ R0, R5, R4 ;  /* 0x0000000405007220 */ /* 0x000fe20000410000 */
[----:B------:R-:W-:-:S03]  /*07f0*/  FMUL.FTZ R4, R4, 0.5 ;  /* 0x3f00000004047820 */ /* 0x000fc60000410000 */
[----:B------:R-:W-:-:S04]  /*0800*/  FFMA R5, -R0, R0, R5 ;  /* 0x0000000000057223 */ /* 0x000fc80000000105 */
[----:B------:R-:W-:-:S07]  /*0810*/  FFMA R0, R5, R4, R0 ;  /* 0x0000000405007223 */ /* 0x000fce0000000000 */
.L_x_26:
[----:B------:R-:W-:Y:S05]  /*0820*/  BSYNC.RECONVERGENT B0 ;  /* 0x0000000000007941 */ /* 0x000fea0003800200 */
.L_x_24:
        /* <DEDUP_REMOVED lines=10> */
.L_x_28:
[----:B------:R-:W-:Y:S01]  /*08d0*/  FMUL.FTZ R0, R5, R4 ;  /* 0x0000000405007220 */ /* 0x000fe20000410000 */
[----:B------:R-:W-:-:S03]  /*08e0*/  FMUL.FTZ R4, R4, 0.5 ;  /* 0x3f00000004047820 */ /* 0x000fc60000410000 */
[----:B------:R-:W-:-:S04]  /*08f0*/  FFMA R5, -R0, R0, R5 ;  /* 0x0000000000057223 */ /* 0x000fc80000000105 */
[----:B------:R-:W-:-:S07]  /*0900*/  FFMA R0, R5, R4, R0 ;  /* 0x0000000405007223 */ /* 0x000fce0000000000 */
.L_x_29:
[----:B------:R-:W-:Y:S05]  /*0910*/  BSYNC.RECONVERGENT B0 ;  /* 0x0000000000007941 */ /* 0x000fea0003800200 */
.L_x_27:
        /* <DEDUP_REMOVED lines=10> */
.L_x_31:
[----:B------:R-:W-:Y:S01]  /*09c0*/  FMUL.FTZ R0, R5, R4 ;  /* 0x0000000405007220 */ /* 0x000fe20000410000 */
[----:B------:R-:W-:-:S03]  /*09d0*/  FMUL.FTZ R4, R4, 0.5 ;  /* 0x3f00000004047820 */ /* 0x000fc60000410000 */
[----:B------:R-:W-:-:S04]  /*09e0*/  FFMA R5, -R0, R0, R5 ;  /* 0x0000000000057223 */ /* 0x000fc80000000105 */
[----:B------:R-:W-:-:S07]  /*09f0*/  FFMA R0, R5, R4, R0 ;  /* 0x0000000405007223 */ /* 0x000fce0000000000 */
.L_x_32:
[----:B------:R-:W-:Y:S05]  /*0a00*/  BSYNC.RECONVERGENT B0 ;  /* 0x0000000000007941 */ /* 0x000fea0003800200 */
.L_x_30:
        /* <DEDUP_REMOVED lines=10> */
.L_x_34:
[----:B------:R-:W-:Y:S01]  /*0ab0*/  FMUL.FTZ R0, R5, R4 ;  /* 0x0000000405007220 */ /* 0x000fe20000410000 */
[----:B------:R-:W-:-:S03]  /*0ac0*/  FMUL.FTZ R4, R4, 0.5 ;  /* 0x3f00000004047820 */ /* 0x000fc60000410000 */
[----:B------:R-:W-:-:S04]  /*0ad0*/  FFMA R5, -R0, R0, R5 ;  /* 0x0000000000057223 */ /* 0x000fc80000000105 */
[----:B------:R-:W-:-:S07]  /*0ae0*/  FFMA R0, R5, R4, R0 ;  /* 0x0000000405007223 */ /* 0x000fce0000000000 */
.L_x_35:
[----:B------:R-:W-:Y:S05]  /*0af0*/  BSYNC.RECONVERGENT B0 ;  /* 0x0000000000007941 */ /* 0x000fea0003800200 */
.L_x_33:
        /* <DEDUP_REMOVED lines=10> */
.L_x_37:
[----:B------:R-:W-:Y:S01]  /*0ba0*/  FMUL.FTZ R0, R5, R4 ;  /* 0x0000000405007220 */ /* 0x000fe20000410000 */
[----:B------:R-:W-:-:S03]  /*0bb0*/  FMUL.FTZ R4, R4, 0.5 ;  /* 0x3f00000004047820 */ /* 0x000fc60000410000 */
[----:B------:R-:W-:-:S04]  /*0bc0*/  FFMA R5, -R0, R0, R5 ;  /* 0x0000000000057223 */ /* 0x000fc80000000105 */
[----:B------:R-:W-:-:S07]  /*0bd0*/  FFMA R0, R5, R4, R0 ;  /* 0x0000000405007223 */ /* 0x000fce0000000000 */
.L_x_38:
[----:B------:R-:W-:Y:S05]  /*0be0*/  BSYNC.RECONVERGENT B0 ;  /* 0x0000000000007941 */ /* 0x000fea0003800200 */
.L_x_36:
        /* <DEDUP_REMOVED lines=10> */
.L_x_40:
[----:B------:R-:W-:Y:S01]  /*0c90*/  FMUL.FTZ R0, R5, R4 ;  /* 0x0000000405007220 */ /* 0x000fe20000410000 */
[----:B------:R-:W-:-:S03]  /*0ca0*/  FMUL.FTZ R4, R4, 0.5 ;  /* 0x3f00000004047820 */ /* 0x000fc60000410000 */
[----:B------:R-:W-:-:S04]  /*0cb0*/  FFMA R5, -R0, R0, R5 ;  /* 0x0000000000057223 */ /* 0x000fc80000000105 */
[----:B------:R-:W-:-:S07]  /*0cc0*/  FFMA R0, R5, R4, R0 ;  /* 0x0000000405007223 */ /* 0x000fce0000000000 */
.L_x_41:
[----:B------:R-:W-:Y:S05]  /*0cd0*/  BSYNC.RECONVERGENT B0 ;  /* 0x0000000000007941 */ /* 0x000fea0003800200 */
.L_x_39:
        /* <DEDUP_REMOVED lines=10> */
.L_x_43:
[----:B------:R-:W-:Y:S01]  /*0d80*/  FMUL.FTZ R0, R5, R4 ;  /* 0x0000000405007220 */ /* 0x000fe20000410000 */
[----:B------:R-:W-:-:S03]  /*0d90*/  FMUL.FTZ R4, R4, 0.5 ;  /* 0x3f00000004047820 */ /* 0x000fc60000410000 */
[----:B------:R-:W-:-:S04]  /*0da0*/  FFMA R5, -R0, R0, R5 ;  /* 0x0000000000057223 */ /* 0x000fc80000000105 */
[----:B------:R-:W-:-:S07]  /*0db0*/  FFMA R0, R5, R4, R0 ;  /* 0x0000000405007223 */ /* 0x000fce0000000000 */
.L_x_44:
[----:B------:R-:W-:Y:S05]  /*0dc0*/  BSYNC.RECONVERGENT B0 ;  /* 0x0000000000007941 */ /* 0x000fea0003800200 */
.L_x_42:
        /* <DEDUP_REMOVED lines=10> */
.L_x_46:
[----:B------:R-:W-:Y:S01]  /*0e70*/  FMUL.FTZ R0, R5, R4 ;  /* 0x0000000405007220 */ /* 0x000fe20000410000 */
[----:B------:R-:W-:-:S03]  /*0e80*/  FMUL.FTZ R4, R4, 0.5 ;  /* 0x3f00000004047820 */ /* 0x000fc60000410000 */
[----:B------:R-:W-:-:S04]  /*0e90*/  FFMA R5, -R0, R0, R5 ;  /* 0x0000000000057223 */ /* 0x000fc80000000105 */
[----:B------:R-:W-:-:S07]  /*0ea0*/  FFMA R0, R5, R4, R0 ;  /* 0x0000000405007223 */ /* 0x000fce0000000000 */
.L_x_47:
[----:B------:R-:W-:Y:S05]  /*0eb0*/  BSYNC.RECONVERGENT B0 ;  /* 0x0000000000007941 */ /* 0x000fea0003800200 */
.L_x_45:
        /* <DEDUP_REMOVED lines=10> */
.L_x_49:
[----:B------:R-:W-:Y:S01]  /*0f60*/  FMUL.FTZ R0, R5, R4 ;  /* 0x0000000405007220 */ /* 0x000fe20000410000 */
[----:B------:R-:W-:-:S03]  /*0f70*/  FMUL.FTZ R4, R4, 0.5 ;  /* 0x3f00000004047820 */ /* 0x000fc60000410000 */
[----:B------:R-:W-:-:S04]  /*0f80*/  FFMA R5, -R0, R0, R5 ;  /* 0x0000000000057223 */ /* 0x000fc80000000105 */
[----:B------:R-:W-:-:S07]  /*0f90*/  FFMA R0, R5, R4, R0 ;  /* 0x0000000405007223 */ /* 0x000fce0000000000 */
.L_x_50:
[----:B------:R-:W-:Y:S05]  /*0fa0*/  BSYNC.RECONVERGENT B0 ;  /* 0x0000000000007941 */ /* 0x000fea0003800200 */
.L_x_48:
        /* <DEDUP_REMOVED lines=10> */
.L_x_52:
[----:B------:R-:W-:Y:S01]  /*1050*/  FMUL.FTZ R0, R5, R4 ;  /* 0x0000000405007220 */ /* 0x000fe20000410000 */
[----:B------:R-:W-:-:S03]  /*1060*/  FMUL.FTZ R4, R4, 0.5 ;  /* 0x3f00000004047820 */ /* 0x000fc60000410000 */
[----:B------:R-:W-:-:S04]  /*1070*/  FFMA R5, -R0, R0, R5 ;  /* 0x0000000000057223 */ /* 0x000fc80000000105 */
[----:B------:R-:W-:-:S07]  /*1080*/  FFMA R0, R5, R4, R0 ;  /* 0x0000000405007223 */ /* 0x000fce0000000000 */
.L_x_53:
[----:B------:R-:W-:Y:S05]  /*1090*/  BSYNC.RECONVERGENT B0 ;  /* 0x0000000000007941 */ /* 0x000fea0003800200 */
.L_x_51:
        /* <DEDUP_REMOVED lines=10> */
.L_x_55:
[----:B------:R-:W-:Y:S01]  /*1140*/  FMUL.FTZ R0, R5, R4 ;  /* 0x0000000405007220 */ /* 0x000fe20000410000 */
[----:B------:R-:W-:-:S03]  /*1150*/  FMUL.FTZ R4, R4, 0.5 ;  /* 0x3f00000004047820 */ /* 0x000fc60000410000 */
[----:B------:R-:W-:-:S04]  /*1160*/  FFMA R5, -R0, R0, R5 ;  /* 0x0000000000057223 */ /* 0x000fc80000000105 */
[----:B------:R-:W-:-:S07]  /*1170*/  FFMA R0, R5, R4, R0 ;  /* 0x0000000405007223 */ /* 0x000fce0000000000 */
.L_x_56:
[----:B------:R-:W-:Y:S05]  /*1180*/  BSYNC.RECONVERGENT B0 ;  /* 0x0000000000007941 */ /* 0x000fea0003800200 */
.L_x_54:
        /* <DEDUP_REMOVED lines=10> */
.L_x_58:
[----:B------:R-:W-:Y:S01]  /*1230*/  FMUL.FTZ R0, R5, R4 ;  /* 0x0000000405007220 */ /* 0x000fe20000410000 */
[----:B------:R-:W-:-:S03]  /*1240*/  FMUL.FTZ R4, R4, 0.5 ;  /* 0x3f00000004047820 */ /* 0x000fc60000410000 */
[----:B------:R-:W-:-:S04]  /*1250*/  FFMA R5, -R0, R0, R5 ;  /* 0x0000000000057223 */ /* 0x000fc80000000105 */
[----:B------:R-:W-:-:S07]  /*1260*/  FFMA R0, R5, R4, R0 ;  /* 0x0000000405007223 */ /* 0x000fce0000000000 */
.L_x_59:
[----:B------:R-:W-:Y:S05]  /*1270*/  BSYNC.RECONVERGENT B0 ;  /* 0x0000000000007941 */ /* 0x000fea0003800200 */
.L_x_57:
        /* <DEDUP_REMOVED lines=10> */
.L_x_61:
[----:B------:R-:W-:Y:S01]  /*1320*/  FMUL.FTZ R0, R5, R4 ;  /* 0x0000000405007220 */ /* 0x000fe20000410000 */
[----:B------:R-:W-:-:S03]  /*1330*/  FMUL.FTZ R4, R4, 0.5 ;  /* 0x3f00000004047820 */ /* 0x000fc60000410000 */
[----:B------:R-:W-:-:S04]  /*1340*/  FFMA R5, -R0, R0, R5 ;  /* 0x0000000000057223 */ /* 0x000fc80000000105 */
[----:B------:R-:W-:-:S07]  /*1350*/  FFMA R0, R5, R4, R0 ;  /* 0x0000000405007223 */ /* 0x000fce0000000000 */
.L_x_62:
[----:B------:R-:W-:Y:S05]  /*1360*/  BSYNC.RECONVERGENT B0 ;  /* 0x0000000000007941 */ /* 0x000fea0003800200 */
.L_x_60:
        /* <DEDUP_REMOVED lines=10> */
.L_x_64:
[----:B------:R-:W-:Y:S01]  /*1410*/  FMUL.FTZ R0, R5, R4 ;  /* 0x0000000405007220 */ /* 0x000fe20000410000 */
[----:B------:R-:W-:-:S03]  /*1420*/  FMUL.FTZ R4, R4, 0.5 ;  /* 0x3f00000004047820 */ /* 0x000fc60000410000 */
[----:B------:R-:W-:-:S04]  /*1430*/  FFMA R5, -R0, R0, R5 ;  /* 0x0000000000057223 */ /* 0x000fc80000000105 */
[----:B------:R-:W-:-:S07]  /*1440*/  FFMA R0, R5, R4, R0 ;  /* 0x0000000405007223 */ /* 0x000fce0000000000 */
.L_x_65:
[----:B------:R-:W-:Y:S05]  /*1450*/  BSYNC.RECONVERGENT B0 ;  /* 0x0000000000007941 */ /* 0x000fea0003800200 */
.L_x_63:
        /* <DEDUP_REMOVED lines=10> */
.L_x_67:
[----:B------:R-:W-:Y:S01]  /*1500*/  FMUL.FTZ R0, R5, R4 ;  /* 0x0000000405007220 */ /* 0x000fe20000410000 */
[----:B------:R-:W-:-:S03]  /*1510*/  FMUL.FTZ R4, R4, 0.5 ;  /* 0x3f00000004047820 */ /* 0x000fc60000410000 */
[----:B------:R-:W-:-:S04]  /*1520*/  FFMA R5, -R0, R0, R5 ;  /* 0x0000000000057223 */ /* 0x000fc80000000105 */
[----:B------:R-:W-:-:S07]  /*1530*/  FFMA R0, R5, R4, R0 ;  /* 0x0000000405007223 */ /* 0x000fce0000000000 */
.L_x_68:
[----:B------:R-:W-:Y:S05]  /*1540*/  BSYNC.RECONVERGENT B0 ;  /* 0x0000000000007941 */ /* 0x000fea0003800200 */
.L_x_66:
        /* <DEDUP_REMOVED lines=10> */
.L_x_70:
[----:B------:R-:W-:Y:S01]  /*15f0*/  FMUL.FTZ R0, R5, R4 ;  /* 0x0000000405007220 */ /* 0x000fe20000410000 */
[----:B------:R-:W-:-:S03]  /*1600*/  FMUL.FTZ R4, R4, 0.5 ;  /* 0x3f00000004047820 */ /* 0x000fc60000410000 */
[----:B------:R-:W-:-:S04]  /*1610*/  FFMA R5, -R0, R0, R5 ;  /* 0x0000000000057223 */ /* 0x000fc80000000105 */
[----:B------:R-:W-:-:S07]  /*1620*/  FFMA R0, R5, R4, R0 ;  /* 0x0000000405007223 */ /* 0x000fce0000000000 */
.L_x_71:
[----:B------:R-:W-:Y:S05]  /*1630*/  BSYNC.RECONVERGENT B0 ;  /* 0x0000000000007941 */ /* 0x000fea0003800200 */
.L_x_69:
        /* <DEDUP_REMOVED lines=10> */
.L_x_73:
[----:B------:R-:W-:Y:S01]  /*16e0*/  FMUL.FTZ R0, R5, R4 ;  /* 0x0000000405007220 */ /* 0x000fe20000410000 */
[----:B------:R-:W-:-:S03]  /*16f0*/  FMUL.FTZ R4, R4, 0.5 ;  /* 0x3f00000004047820 */ /* 0x000fc60000410000 */
[----:B------:R-:W-:-:S04]  /*1700*/  FFMA R5, -R0, R0, R5 ;  /* 0x0000000000057223 */ /* 0x000fc80000000105 */
[----:B------:R-:W-:-:S07]  /*1710*/  FFMA R0, R5, R4, R0 ;  /* 0x0000000405007223 */ /* 0x000fce0000000000 */
.L_x_74:
[----:B------:R-:W-:Y:S05]  /*1720*/  BSYNC.RECONVERGENT B0 ;  /* 0x0000000000007941 */ /* 0x000fea0003800200 */
.L_x_72:
        /* <DEDUP_REMOVED lines=10> */
.L_x_76:
[----:B------:R-:W-:Y:S01]  /*17d0*/  FMUL.FTZ R0, R5, R4 ;  /* 0x0000000405007220 */ /* 0x000fe20000410000 */
[----:B------:R-:W-:-:S03]  /*17e0*/  FMUL.FTZ R4, R4, 0.5 ;  /* 0x3f00000004047820 */ /* 0x000fc60000410000 */
[----:B------:R-:W-:-:S04]  /*17f0*/  FFMA R5, -R0, R0, R5 ;  /* 0x0000000000057223 */ /* 0x000fc80000000105 */
[----:B------:R-:W-:-:S07]  /*1800*/  FFMA R0, R5, R4, R0 ;  /* 0x0000000405007223 */ /* 0x000fce0000000000 */
.L_x_77:
[----:B------:R-:W-:Y:S05]  /*1810*/  BSYNC.RECONVERGENT B0 ;  /* 0x0000000000007941 */ /* 0x000fea0003800200 */
.L_x_75:
        /* <DEDUP_REMOVED lines=10> */
.L_x_79:
[----:B------:R-:W-:Y:S01]  /*18c0*/  FMUL.FTZ R0, R5, R4 ;  /* 0x0000000405007220 */ /* 0x000fe20000410000 */
[----:B------:R-:W-:-:S03]  /*18d0*/  FMUL.FTZ R4, R4, 0.5 ;  /* 0x3f00000004047820 */ /* 0x000fc60000410000 */
[----:B------:R-:W-:-:S04]  /*18e0*/  FFMA R5, -R0, R0, R5 ;  /* 0x0000000000057223 */ /* 0x000fc80000000105 */
[----:B------:R-:W-:-:S07]  /*18f0*/  FFMA R0, R5, R4, R0 ;  /* 0x0000000405007223 */ /* 0x000fce0000000000 */
.L_x_80:
[----:B------:R-:W-:Y:S05]  /*1900*/  BSYNC.RECONVERGENT B0 ;  /* 0x0000000000007941 */ /* 0x000fea0003800200 */
.L_x_78:
        /* <DEDUP_REMOVED lines=10> */
.L_x_82:
[----:B------:R-:W-:Y:S01]  /*19b0*/  FMUL.FTZ R0, R5, R4 ;  /* 0x0000000405007220 */ /* 0x000fe20000410000 */
[----:B------:R-:W-:-:S03]  /*19c0*/  FMUL.FTZ R4, R4, 0.5 ;  /* 0x3f00000004047820 */ /* 0x000fc60000410000 */
[----:B------:R-:W-:-:S04]  /*19d0*/  FFMA R5, -R0, R0, R5 ;  /* 0x0000000000057223 */ /* 0x000fc80000000105 */
[----:B------:R-:W-:-:S07]  /*19e0*/  FFMA R0, R5, R4, R0 ;  /* 0x0000000405007223 */ /* 0x000fce0000000000 */
.L_x_83:
[----:B------:R-:W-:Y:S05]  /*19f0*/  BSYNC.RECONVERGENT B0 ;  /* 0x0000000000007941 */ /* 0x000fea0003800200 */
.L_x_81:
        /* <DEDUP_REMOVED lines=10> */
.L_x_85:
[----:B------:R-:W-:Y:S01]  /*1aa0*/  FMUL.FTZ R0, R5, R4 ;  /* 0x0000000405007220 */ /* 0x000fe20000410000 */
[----:B------:R-:W-:-:S03]  /*1ab0*/  FMUL.FTZ R4, R4, 0.5 ;  /* 0x3f00000004047820 */ /* 0x000fc60000410000 */
[----:B------:R-:W-:-:S04]  /*1ac0*/  FFMA R5, -R0, R0, R5 ;  /* 0x0000000000057223 */ /* 0x000fc80000000105 */
[----:B------:R-:W-:-:S07]  /*1ad0*/  FFMA R0, R5, R4, R0 ;  /* 0x0000000405007223 */ /* 0x000fce0000000000 */
.L_x_86:
[----:B------:R-:W-:Y:S05]  /*1ae0*/  BSYNC.RECONVERGENT B0 ;  /* 0x0000000000007941 */ /* 0x000fea0003800200 */
.L_x_84:
        /* <DEDUP_REMOVED lines=10> */
.L_x_88:
[----:B------:R-:W-:Y:S01]  /*1b90*/  FMUL.FTZ R0, R5, R4 ;  /* 0x0000000405007220 */ /* 0x000fe20000410000 */
[----:B------:R-:W-:-:S03]  /*1ba0*/  FMUL.FTZ R4, R4, 0.5 ;  /* 0x3f00000004047820 */ /* 0x000fc60000410000 */
[----:B------:R-:W-:-:S04]  /*1bb0*/  FFMA R5, -R0, R0, R5 ;  /* 0x0000000000057223 */ /* 0x000fc80000000105 */
[----:B------:R-:W-:-:S07]  /*1bc0*/  FFMA R0, R5, R4, R0 ;  /* 0x0000000405007223 */ /* 0x000fce0000000000 */
.L_x_89:
[----:B------:R-:W-:Y:S05]  /*1bd0*/  BSYNC.RECONVERGENT B0 ;  /* 0x0000000000007941 */ /* 0x000fea0003800200 */
.L_x_87:
        /* <DEDUP_REMOVED lines=10> */
.L_x_91:
[----:B------:R-:W-:Y:S01]  /*1c80*/  FMUL.FTZ R0, R5, R4 ;  /* 0x0000000405007220 */ /* 0x000fe20000410000 */
[----:B------:R-:W-:-:S03]  /*1c90*/  FMUL.FTZ R4, R4, 0.5 ;  /* 0x3f00000004047820 */ /* 0x000fc60000410000 */
[----:B------:R-:W-:-:S04]  /*1ca0*/  FFMA R5, -R0, R0, R5 ;  /* 0x0000000000057223 */ /* 0x000fc80000000105 */
[----:B------:R-:W-:-:S07]  /*1cb0*/  FFMA R0, R5, R4, R0 ;  /* 0x0000000405007223 */ /* 0x000fce0000000000 */
.L_x_92:
[----:B------:R-:W-:Y:S05]  /*1cc0*/  BSYNC.RECONVERGENT B0 ;  /* 0x0000000000007941 */ /* 0x000fea0003800200 */
.L_x_90:
        /* <DEDUP_REMOVED lines=10> */
.L_x_94:
[----:B------:R-:W-:Y:S01]  /*1d70*/  FMUL.FTZ R0, R5, R4 ;  /* 0x0000000405007220 */ /* 0x000fe20000410000 */
[----:B------:R-:W-:-:S03]  /*1d80*/  FMUL.FTZ R4, R4, 0.5 ;  /* 0x3f00000004047820 */ /* 0x000fc60000410000 */
[----:B------:R-:W-:-:S04]  /*1d90*/  FFMA R5, -R0, R0, R5 ;  /* 0x0000000000057223 */ /* 0x000fc80000000105 */
[----:B------:R-:W-:-:S07]  /*1da0*/  FFMA R0, R5, R4, R0 ;  /* 0x0000000405007223 */ /* 0x000fce0000000000 */
.L_x_95:
[----:B------:R-:W-:Y:S05]  /*1db0*/  BSYNC.RECONVERGENT B0 ;  /* 0x0000000000007941 */ /* 0x000fea0003800200 */
.L_x_93:
        /* <DEDUP_REMOVED lines=10> */
.L_x_97:
[----:B------:R-:W-:Y:S01]  /*1e60*/  FMUL.FTZ R0, R5, R4 ;  /* 0x0000000405007220 */ /* 0x000fe20000410000 */
[----:B------:R-:W-:-:S03]  /*1e70*/  FMUL.FTZ R4, R4, 0.5 ;  /* 0x3f00000004047820 */ /* 0x000fc60000410000 */
[----:B------:R-:W-:-:S04]  /*1e80*/  FFMA R5, -R0, R0, R5 ;  /* 0x0000000000057223 */ /* 0x000fc80000000105 */
[----:B------:R-:W-:-:S07]  /*1e90*/  FFMA R0, R5, R4, R0 ;  /* 0x0000000405007223 */ /* 0x000fce0000000000 */
.L_x_98:
[----:B------:R-:W-:Y:S05]  /*1ea0*/  BSYNC.RECONVERGENT B0 ;  /* 0x0000000000007941 */ /* 0x000fea0003800200 */
.L_x_96:
        /* <DEDUP_REMOVED lines=10> */
.L_x_100:
[----:B------:R-:W-:Y:S01]  /*1f50*/  FMUL.FTZ R0, R5, R4 ;  /* 0x0000000405007220 */ /* 0x000fe20000410000 */
[----:B------:R-:W-:-:S03]  /*1f60*/  FMUL.FTZ R4, R4, 0.5 ;  /* 0x3f00000004047820 */ /* 0x000fc60000410000 */
[----:B------:R-:W-:-:S04]  /*1f70*/  FFMA R5, -R0, R0, R5 ;  /* 0x0000000000057223 */ /* 0x000fc80000000105 */
[----:B------:R-:W-:-:S07]  /*1f80*/  FFMA R0, R5, R4, R0 ;  /* 0x0000000405007223 */ /* 0x000fce0000000000 */
.L_x_101:
[----:B------:R-:W-:Y:S05]  /*1f90*/  BSYNC.RECONVERGENT B0 ;  /* 0x0000000000007941 */ /* 0x000fea0003800200 */
.L_x_99:
        /* <DEDUP_REMOVED lines=10> */
.L_x_103:
[----:B------:R-:W-:Y:S01]  /*2040*/  FMUL.FTZ R0, R5, R4 ;  /* 0x0000000405007220 */ /* 0x000fe20000410000 */
[----:B------:R-:W-:-:S03]  /*2050*/  FMUL.FTZ R4, R4, 0.5 ;  /* 0x3f00000004047820 */ /* 0x000fc60000410000 */
[----:B------:R-:W-:-:S04]  /*2060*/  FFMA R5, -R0, R0, R5 ;  /* 0x0000000000057223 */ /* 0x000fc80000000105 */
[----:B------:R-:W-:-:S07]  /*2070*/  FFMA R0, R5, R4, R0 ;  /* 0x0000000405007223 */ /* 0x000fce0000000000 */
.L_x_104:
[----:B------:R-:W-:Y:S05]  /*2080*/  BSYNC.RECONVERGENT B0 ;  /* 0x0000000000007941 */ /* 0x000fea0003800200 */
.L_x_102:
        /* <DEDUP_REMOVED lines=10> */
.L_x_106:
[----:B------:R-:W-:Y:S01]  /*2130*/  FMUL.FTZ R0, R5, R4 ;  /* 0x0000000405007220 */ /* 0x000fe20000410000 */
[----:B------:R-:W-:-:S03]  /*2140*/  FMUL.FTZ R4, R4, 0.5 ;  /* 0x3f00000004047820 */ /* 0x000fc60000410000 */
[----:B------:R-:W-:-:S04]  /*2150*/  FFMA R5, -R0, R0, R5 ;  /* 0x0000000000057223 */ /* 0x000fc80000000105 */
[----:B------:R-:W-:-:S07]  /*2160*/  FFMA R0, R5, R4, R0 ;  /* 0x0000000405007223 */ /* 0x000fce0000000000 */
.L_x_107:
[----:B------:R-:W-:Y:S05]  /*2170*/  BSYNC.RECONVERGENT B0 ;  /* 0x0000000000007941 */ /* 0x000fea0003800200 */
.L_x_105:
        /* <DEDUP_REMOVED lines=10> */
.L_x_109:
[----:B------:R-:W-:Y:S01]  /*2220*/  FMUL.FTZ R0, R5, R4 ;  /* 0x0000000405007220 */ /* 0x000fe20000410000 */
[----:B------:R-:W-:-:S03]  /*2230*/  FMUL.FTZ R4, R4, 0.5 ;  /* 0x3f00000004047820 */ /* 0x000fc60000410000 */
[----:B------:R-:W-:-:S04]  /*2240*/  FFMA R5, -R0, R0, R5 ;  /* 0x0000000000057223 */ /* 0x000fc80000000105 */
[----:B------:R-:W-:-:S07]  /*2250*/  FFMA R0, R5, R4, R0 ;  /* 0x0000000405007223 */ /* 0x000fce0000000000 */
.L_x_110:
[----:B------:R-:W-:Y:S05]  /*2260*/  BSYNC.RECONVERGENT B0 ;  /* 0x0000000000007941 */ /* 0x000fea0003800200 */
.L_x_108:
        /* <DEDUP_REMOVED lines=10> */
.L_x_112:
[----:B------:R-:W-:Y:S01]  /*2310*/  FMUL.FTZ R0, R5, R4 ;  /* 0x0000000405007220 */ /* 0x000fe20000410000 */
[----:B------:R-:W-:-:S03]  /*2320*/  FMUL.FTZ R4, R4, 0.5 ;  /* 0x3f00000004047820 */ /* 0x000fc60000410000 */
[----:B------:R-:W-:-:S04]  /*2330*/  FFMA R5, -R0, R0, R5 ;  /* 0x0000000000057223 */ /* 0x000fc80000000105 */
[----:B------:R-:W-:-:S07]  /*2340*/  FFMA R0, R5, R4, R0 ;  /* 0x0000000405007223 */ /* 0x000fce0000000000 */
.L_x_113:
[----:B------:R-:W-:Y:S05]  /*2350*/  BSYNC.RECONVERGENT B0 ;  /* 0x0000000000007941 */ /* 0x000fea0003800200 */
.L_x_111:
        /* <DEDUP_REMOVED lines=10> */
.L_x_115:
[----:B------:R-:W-:Y:S01]  /*2400*/  FMUL.FTZ R0, R5, R4 ;  /* 0x0000000405007220 */ /* 0x000fe20000410000 */
[----:B------:R-:W-:-:S03]  /*2410*/  FMUL.FTZ R4, R4, 0.5 ;  /* 0x3f00000004047820 */ /* 0x000fc60000410000 */
[----:B------:R-:W-:-:S04]  /*2420*/  FFMA R5, -R0, R0, R5 ;  /* 0x0000000000057223 */ /* 0x000fc80000000105 */
[----:B------:R-:W-:-:S07]  /*2430*/  FFMA R0, R5, R4, R0 ;  /* 0x0000000405007223 */ /* 0x000fce0000000000 */
.L_x_116:
[----:B------:R-:W-:Y:S05]  /*2440*/  BSYNC.RECONVERGENT B0 ;  /* 0x0000000000007941 */ /* 0x000fea0003800200 */
.L_x_114:
        /* <DEDUP_REMOVED lines=10> */
.L_x_118:
[----:B------:R-:W-:Y:S01]  /*24f0*/  FMUL.FTZ R0, R5, R4 ;  /* 0x0000000405007220 */ /* 0x000fe20000410000 */
[----:B------:R-:W-:-:S03]  /*2500*/  FMUL.FTZ R4, R4, 0.5 ;  /* 0x3f00000004047820 */ /* 0x000fc60000410000 */
[----:B------:R-:W-:-:S04]  /*2510*/  FFMA R5, -R0, R0, R5 ;  /* 0x0000000000057223 */ /* 0x000fc80000000105 */
[----:B------:R-:W-:-:S07]  /*2520*/  FFMA R0, R5, R4, R0 ;  /* 0x0000000405007223 */ /* 0x000fce0000000000 */
.L_x_119:
[----:B------:R-:W-:Y:S05]  /*2530*/  BSYNC.RECONVERGENT B0 ;  /* 0x0000000000007941 */ /* 0x000fea0003800200 */
.L_x_117:
        /* <DEDUP_REMOVED lines=10> */
.L_x_121:
[----:B------:R-:W-:Y:S01]  /*25e0*/  FMUL.FTZ R0, R5, R4 ;  /* 0x0000000405007220 */ /* 0x000fe20000410000 */
[----:B------:R-:W-:-:S03]  /*25f0*/  FMUL.FTZ R4, R4, 0.5 ;  /* 0x3f00000004047820 */ /* 0x000fc60000410000 */
[----:B------:R-:W-:-:S04]  /*2600*/  FFMA R5, -R0, R0, R5 ;  /* 0x0000000000057223 */ /* 0x000fc80000000105 */
[----:B------:R-:W-:-:S07]  /*2610*/  FFMA R0, R5, R4, R0 ;  /* 0x0000000405007223 */ /* 0x000fce0000000000 */
.L_x_122:
[----:B------:R-:W-:Y:S05]  /*2620*/  BSYNC.RECONVERGENT B0 ;  /* 0x0000000000007941 */ /* 0x000fea0003800200 */
.L_x_120:
        /* <DEDUP_REMOVED lines=10> */
.L_x_124:
[----:B------:R-:W-:Y:S01]  /*26d0*/  FMUL.FTZ R0, R5, R4 ;  /* 0x0000000405007220 */ /* 0x000fe20000410000 */
[----:B------:R-:W-:-:S03]  /*26e0*/  FMUL.FTZ R4, R4, 0.5 ;  /* 0x3f00000004047820 */ /* 0x000fc60000410000 */
[----:B------:R-:W-:-:S04]  /*26f0*/  FFMA R5, -R0, R0, R5 ;  /* 0x0000000000057223 */ /* 0x000fc80000000105 */
[----:B------:R-:W-:-:S07]  /*2700*/  FFMA R0, R5, R4, R0 ;  /* 0x0000000405007223 */ /* 0x000fce0000000000 */
.L_x_125:
[----:B------:R-:W-:Y:S05]  /*2710*/  BSYNC.RECONVERGENT B0 ;  /* 0x0000000000007941 */ /* 0x000fea0003800200 */
.L_x_123:
        /* <DEDUP_REMOVED lines=10> */
.L_x_127:
[----:B------:R-:W-:Y:S01]  /*27c0*/  FMUL.FTZ R0, R5, R4 ;  /* 0x0000000405007220 */ /* 0x000fe20000410000 */
[----:B------:R-:W-:-:S03]  /*27d0*/  FMUL.FTZ R4, R4, 0.5 ;  /* 0x3f00000004047820 */ /* 0x000fc60000410000 */
[----:B------:R-:W-:-:S04]  /*27e0*/  FFMA R5, -R0, R0, R5 ;  /* 0x0000000000057223 */ /* 0x000fc80000000105 */
[----:B------:R-:W-:-:S07]  /*27f0*/  FFMA R0, R5, R4, R0 ;  /* 0x0000000405007223 */ /* 0x000fce0000000000 */
.L_x_128:
[----:B------:R-:W-:Y:S05]  /*2800*/  BSYNC.RECONVERGENT B0 ;  /* 0x0000000000007941 */ /* 0x000fea0003800200 */
.L_x_126:
        /* <DEDUP_REMOVED lines=10> */
.L_x_130:
[----:B------:R-:W-:Y:S01]  /*28b0*/  FMUL.FTZ R0, R5, R4 ;  /* 0x0000000405007220 */ /* 0x000fe20000410000 */
[----:B------:R-:W-:-:S03]  /*28c0*/  FMUL.FTZ R4, R4, 0.5 ;  /* 0x3f00000004047820 */ /* 0x000fc60000410000 */
[----:B------:R-:W-:-:S04]  /*28d0*/  FFMA R5, -R0, R0, R5 ;  /* 0x0000000000057223 */ /* 0x000fc80000000105 */
[----:B------:R-:W-:-:S07]  /*28e0*/  FFMA R0, R5, R4, R0 ;  /* 0x0000000405007223 */ /* 0x000fce0000000000 */
.L_x_131:
[----:B------:R-:W-:Y:S05]  /*28f0*/  BSYNC.RECONVERGENT B0 ;  /* 0x0000000000007941 */ /* 0x000fea0003800200 */
.L_x_129:
        /* <DEDUP_REMOVED lines=10> */
.L_x_133:
[----:B------:R-:W-:Y:S01]  /*29a0*/  FMUL.FTZ R0, R5, R4 ;  /* 0x0000000405007220 */ /* 0x000fe20000410000 */
[----:B------:R-:W-:-:S03]  /*29b0*/  FMUL.FTZ R4, R4, 0.5 ;  /* 0x3f00000004047820 */ /* 0x000fc60000410000 */
[----:B------:R-:W-:-:S04]  /*29c0*/  FFMA R5, -R0, R0, R5 ;  /* 0x0000000000057223 */ /* 0x000fc80000000105 */
[----:B------:R-:W-:-:S07]  /*29d0*/  FFMA R0, R5, R4, R0 ;  /* 0x0000000405007223 */ /* 0x000fce0000000000 */
.L_x_134:
[----:B------:R-:W-:Y:S05]  /*29e0*/  BSYNC.RECONVERGENT B0 ;  /* 0x0000000000007941 */ /* 0x000fea0003800200 */
.L_x_132:
        /* <DEDUP_REMOVED lines=10> */
.L_x_136:
[----:B------:R-:W-:Y:S01]  /*2a90*/  FMUL.FTZ R0, R5, R4 ;  /* 0x0000000405007220 */ /* 0x000fe20000410000 */
[----:B------:R-:W-:-:S03]  /*2aa0*/  FMUL.FTZ R4, R4, 0.5 ;  /* 0x3f00000004047820 */ /* 0x000fc60000410000 */
[----:B------:R-:W-:-:S04]  /*2ab0*/  FFMA R5, -R0, R0, R5 ;  /* 0x0000000000057223 */ /* 0x000fc80000000105 */
[----:B------:R-:W-:-:S07]  /*2ac0*/  FFMA R0, R5, R4, R0 ;  /* 0x0000000405007223 */ /* 0x000fce0000000000 */
.L_x_137:
[----:B------:R-:W-:Y:S05]  /*2ad0*/  BSYNC.RECONVERGENT B0 ;  /* 0x0000000000007941 */ /* 0x000fea0003800200 */
.L_x_135:
        /* <DEDUP_REMOVED lines=10> */
.L_x_139:
[----:B------:R-:W-:Y:S01]  /*2b80*/  FMUL.FTZ R0, R5, R4 ;  /* 0x0000000405007220 */ /* 0x000fe20000410000 */
[----:B------:R-:W-:-:S03]  /*2b90*/  FMUL.FTZ R4, R4, 0.5 ;  /* 0x3f00000004047820 */ /* 0x000fc60000410000 */
[----:B------:R-:W-:-:S04]  /*2ba0*/  FFMA R5, -R0, R0, R5 ;  /* 0x0000000000057223 */ /* 0x000fc80000000105 */
[----:B------:R-:W-:-:S07]  /*2bb0*/  FFMA R0, R5, R4, R0 ;  /* 0x0000000405007223 */ /* 0x000fce0000000000 */
.L_x_140:
[----:B------:R-:W-:Y:S05]  /*2bc0*/  BSYNC.RECONVERGENT B0 ;  /* 0x0000000000007941 */ /* 0x000fea0003800200 */
.L_x_138:
        /* <DEDUP_REMOVED lines=10> */
.L_x_142:
[----:B------:R-:W-:Y:S01]  /*2c70*/  FMUL.FTZ R0, R5, R4 ;  /* 0x0000000405007220 */ /* 0x000fe20000410000 */
[----:B------:R-:W-:-:S03]  /*2c80*/  FMUL.FTZ R4, R4, 0.5 ;  /* 0x3f00000004047820 */ /* 0x000fc60000410000 */
[----:B------:R-:W-:-:S04]  /*2c90*/  FFMA R5, -R0, R0, R5 ;  /* 0x0000000000057223 */ /* 0x000fc80000000105 */
[----:B------:R-:W-:-:S07]  /*2ca0*/  FFMA R0, R5, R4, R0 ;  /* 0x0000000405007223 */ /* 0x000fce0000000000 */
.L_x_143:
[----:B------:R-:W-:Y:S05]  /*2cb0*/  BSYNC.RECONVERGENT B0 ;  /* 0x0000000000007941 */ /* 0x000fea0003800200 */
.L_x_141:
        /* <DEDUP_REMOVED lines=10> */
.L_x_145:
[----:B------:R-:W-:Y:S01]  /*2d60*/  FMUL.FTZ R0, R5, R4 ;  /* 0x0000000405007220 */ /* 0x000fe20000410000 */
[----:B------:R-:W-:-:S03]  /*2d70*/  FMUL.FTZ R4, R4, 0.5 ;  /* 0x3f00000004047820 */ /* 0x000fc60000410000 */
[----:B------:R-:W-:-:S04]  /*2d80*/  FFMA R5, -R0, R0, R5 ;  /* 0x0000000000057223 */ /* 0x000fc80000000105 */
[----:B------:R-:W-:-:S07]  /*2d90*/  FFMA R0, R5, R4, R0 ;  /* 0x0000000405007223 */ /* 0x000fce0000000000 */
.L_x_146:
[----:B------:R-:W-:Y:S05]  /*2da0*/  BSYNC.RECONVERGENT B0 ;  /* 0x0000000000007941 */ /* 0x000fea0003800200 */
.L_x_144:
        /* <DEDUP_REMOVED lines=10> */
.L_x_148:
[----:B------:R-:W-:Y:S01]  /*2e50*/  FMUL.FTZ R0, R5, R4 ;  /* 0x0000000405007220 */ /* 0x000fe20000410000 */
[----:B------:R-:W-:-:S03]  /*2e60*/  FMUL.FTZ R4, R4, 0.5 ;  /* 0x3f00000004047820 */ /* 0x000fc60000410000 */
[----:B------:R-:W-:-:S04]  /*2e70*/  FFMA R5, -R0, R0, R5 ;  /* 0x0000000000057223 */ /* 0x000fc80000000105 */
[----:B------:R-:W-:-:S07]  /*2e80*/  FFMA R0, R5, R4, R0 ;  /* 0x0000000405007223 */ /* 0x000fce0000000000 */
.L_x_149:
[----:B------:R-:W-:Y:S05]  /*2e90*/  BSYNC.RECONVERGENT B0 ;  /* 0x0000000000007941 */ /* 0x000fea0003800200 */
.L_x_147:
[----:B------:R-:W-:Y:S01]  /*2ea0*/  FADD R0, R0, 1 ;  /* 0x3f80000000007421 */ /* 0x000fe20000000000 */
[----:B------:R-:W-:Y:S03]  /*2eb0*/  BSSY.RECONVERGENT B0, `(.L_x_150) ;  /* 0x000000d000007945 */ /* 0x000fe60003800200 */
[----:B------:R0:W1:Y:S01]  /*2ec0*/  MUFU.RSQ R7, R0 ;  /* 0x0000000000077308 */ /* 0x0000620000001400 */
[----:B------:R-:W-:-:S04]  /*2ed0*/  IADD3 R4, PT, PT, R0, -0xd000000, RZ ;  /* 0xf300000000047810 */ /* 0x000fc80007ffe0ff */
[----:B------:R-:W-:-:S13]  /*2ee0*/  ISETP.GT.U32.AND P0, PT, R4, 0x727fffff, PT ;  /* 0x727fffff0400780c */ /* 0x000fda0003f04070 */
[----:B01----:R-:W-:Y:S05]  /*2ef0*/  @!P0 BRA `(.L_x_151) ;  /* 0x0000000000108947 */ /* 0x003fea0003800000 */
[----:B------:R-:W-:-:S07]  /*2f00*/  MOV R9, 0x2f20 ;  /* 0x00002f2000097802 */ /* 0x000fce0000000f00 */
[----:B------:R-:W-:Y:S05]  /*2f10*/  CALL.REL.NOINC `($__internal_0_$__cuda_sm20_sqrt_rn_f32_slowpath) ;  /* 0x0000000000247944 */ /* 0x000fea0003c00000 */
[----:B------:R-:W-:Y:S01]  /*2f20*/  MOV R5, R0 ;  /* 0x0000000000057202 */ /* 0x000fe20000000f00 */
[----:B------:R-:W-:Y:S06]  /*2f30*/  BRA `(.L_x_152) ;  /* 0x0000000000107947 */ /* 0x000fec0003800000 */
.L_x_151:
[----:B------:R-:W-:Y:S01]  /*2f40*/  FMUL.FTZ R5, R0, R7 ;  /* 0x0000000700057220 */ /* 0x000fe20000410000 */
[----:B------:R-:W-:-:S03]  /*2f50*/  FMUL.FTZ R4, R7, 0.5 ;  /* 0x3f00000007047820 */ /* 0x000fc60000410000 */
[----:B------:R-:W-:-:S04]  /*2f60*/  FFMA R0, -R5, R5, R0 ;  /* 0x0000000505007223 */ /* 0x000fc80000000100 */
[----:B------:R-:W-:-:S07]  /*2f70*/  FFMA R5, R0, R4, R5 ;  /* 0x0000000400057223 */ /* 0x000fce0000000005 */
.L_x_152:
[----:B------:R-:W-:Y:S05]  /*2f80*/  BSYNC.RECONVERGENT B0 ;  /* 0x0000000000007941 */ /* 0x000fea0003800200 */
.L_x_150:
[----:B------:R-:W-:Y:S01]  /*2f90*/  STG.E desc[UR4][R2.64], R5 ;  /* 0x0000000502007986 */ /* 0x000fe2000c101904 */
[----:B------:R-:W-:Y:S05]  /*2fa0*/  EXIT ;  /* 0x000000000000794d */ /* 0x000fea0003800000 */
        .weak           $__internal_0_$__cuda_sm20_sqrt_rn_f32_slowpath
        .type           $__internal_0_$__cuda_sm20_sqrt_rn_f32_slowpath,@function
        .size           $__internal_0_$__cuda_sm20_sqrt_rn_f32_slowpath,(.L_x_169 - $__internal_0_$__cuda_sm20_sqrt_rn_f32_slowpath)
$__internal_0_$__cuda_sm20_sqrt_rn_f32_slowpath:
[----:B------:R-:W-:-:S13]  /*2fb0*/  LOP3.LUT P0, RZ, R0, 0x7fffffff, RZ, 0xc0, !PT ;  /* 0x7fffffff00ff7812 */ /* 0x000fda000780c0ff */
[----:B------:R-:W-:Y:S01]  /*2fc0*/  @!P0 MOV R4, R0 ;  /* 0x0000000000048202 */ /* 0x000fe20000000f00 */
[----:B------:R-:W-:Y:S06]  /*2fd0*/  @!P0 BRA `(.L_x_153) ;  /* 0x0000000000408947 */ /* 0x000fec0003800000 */
[----:B------:R-:W-:-:S13]  /*2fe0*/  FSETP.GEU.FTZ.AND P0, PT, R0, RZ, PT ;  /* 0x000000ff0000720b */ /* 0x000fda0003f1e000 */
[----:B------:R-:W-:Y:S01]  /*2ff0*/  @!P0 MOV R4, 0x7fffffff ;  /* 0x7fffffff00048802 */ /* 0x000fe20000000f00 */
[----:B------:R-:W-:Y:S06]  /*3000*/  @!P0 BRA `(.L_x_153) ;  /* 0x0000000000348947 */ /* 0x000fec0003800000 */
[----:B------:R-:W-:-:S13]  /*3010*/  FSETP.GTU.FTZ.AND P0, PT, |R0|, +INF , PT ;  /* 0x7f8000000000780b */ /* 0x000fda0003f1c200 */
[----:B------:R-:W-:Y:S01]  /*3020*/  @P0 FADD.FTZ R4, R0, 1 ;  /* 0x3f80000000040421 */ /* 0x000fe20000010000 */
[----:B------:R-:W-:Y:S06]  /*3030*/  @P0 BRA `(.L_x_153) ;  /* 0x0000000000280947 */ /* 0x000fec0003800000 */
[----:B------:R-:W-:-:S13]  /*3040*/  FSETP.NEU.FTZ.AND P0, PT, |R0|, +INF , PT ;  /* 0x7f8000000000780b */ /* 0x000fda0003f1d200 */
[----:B------:R-:W-:-:S04]  /*3050*/  @P0 FFMA R5, R0, 1.84467440737095516160e+19, RZ ;  /* 0x5f80000000050823 */ /* 0x000fc800000000ff */
[----:B------:R-:W0:Y:S02]  /*3060*/  @P0 MUFU.RSQ R4, R5 ;  /* 0x0000000500040308 */ /* 0x000e240000001400 */
[----:B0-----:R-:W-:Y:S01]  /*3070*/  @P0 FMUL.FTZ R6, R5, R4 ;  /* 0x0000000405060220 */ /* 0x001fe20000410000 */
[----:B------:R-:W-:Y:S01]  /*3080*/  @P0 FMUL.FTZ R8, R4, 0.5 ;  /* 0x3f00000004080820 */ /* 0x000fe20000410000 */
[----:B------:R-:W-:Y:S02]  /*3090*/  @!P0 MOV R4, R0 ;  /* 0x0000000000048202 */ /* 0x000fe40000000f00 */
[----:B------:R-:W-:-:S04]  /*30a0*/  @P0 FADD.FTZ R7, -R6, -RZ ;  /* 0x800000ff06070221 */ /* 0x000fc80000010100 */
[----:B------:R-:W-:-:S04]  /*30b0*/  @P0 FFMA R7, R6, R7, R5 ;  /* 0x0000000706070223 */ /* 0x000fc80000000005 */
[----:B------:R-:W-:-:S04]  /*30c0*/  @P0 FFMA R7, R7, R8, R6 ;  /* 0x0000000807070223 */ /* 0x000fc80000000006 */
[----:B------:R-:W-:-:S07]  /*30d0*/  @P0 FMUL.FTZ R4, R7, 2.3283064365386962891e-10 ;  /* 0x2f80000007040820 */ /* 0x000fce0000410000 */
.L_x_153:
[----:B------:R-:W-:Y:S01]  /*30e0*/  HFMA2 R5, -RZ, RZ, 0, 0 ;  /* 0x00000000ff057431 */ /* 0x000fe200000001ff */
[----:B------:R-:W-:Y:S02]  /*30f0*/  MOV R0, R4 ;  /* 0x0000000400007202 */ /* 0x000fe40000000f00 */
[----:B------:R-:W-:-:S04]  /*3100*/  MOV R4, R9 ;  /* 0x0000000900047202 */ /* 0x000fc80000000f00 */
[----:B------:R-:W-:Y:S05]  /*3110*/  RET.REL.NODEC R4 `(_Z12mixed_kernelPfi) ;  /* 0xffffffcc04b87950 */ /* 0x000fea0003c3ffff */
.L_x_154:
        /* <DEDUP_REMOVED lines=14> */
.L_x_169:


//--------------------- .text._Z13memory_kernelPfS_ii --------------------------
	.section	.text._Z13memory_kernelPfS_ii,"ax",@progbits
	.align	128
        .global         _Z13memory_kernelPfS_ii
        .type           _Z13memory_kernelPfS_ii,@function
        .size           _Z13memory_kernelPfS_ii,(.L_x_173 - _Z13memory_kernelPfS_ii)
        .other          _Z13memory_kernelPfS_ii,@"STO_CUDA_ENTRY STV_DEFAULT"
_Z13memory_kernelPfS_ii:
.text._Z13memory_kernelPfS_ii:
[----:B------:R-:W-:Y:S01]  /*0000*/  LDC R1, c[0x0][0x37c] ;  /* 0x0000df00ff017b82 */ /* 0x000fe20000000800 */
[----:B------:R-:W0:Y:S07]  /*0010*/  S2R R0, SR_TID.X ;  /* 0x0000000000007919 */ /* 0x000e2e0000002100 */
[----:B------:R-:W0:Y:S08]  /*0020*/  S2UR UR4, SR_CTAID.X ;  /* 0x00000000000479c3 */ /* 0x000e300000002500 */
[----:B------:R-:W0:Y:S08]  /*0030*/  LDC R7, c[0x0][0x360] ;  /* 0x0000d800ff077b82 */ /* 0x000e300000000800 */
[----:B------:R-:W1:Y:S01]  /*0040*/  LDC R6, c[0x0][0x390] ;  /* 0x0000e400ff067b82 */ /* 0x000e620000000800 */
[----:B0-----:R-:W-:-:S05]  /*0050*/  IMAD R7, R7, UR4, R0 ;  /* 0x0000000407077c24 */ /* 0x001fca000f8e0200 */
[----:B-1----:R-:W-:-:S13]  /*0060*/  ISETP.GE.AND P0, PT, R7, R6, PT ;  /* 0x000000060700720c */ /* 0x002fda0003f06270 */
[----:B------:R-:W-:Y:S05]  /*0070*/  @P0 EXIT ;  /* 0x000000000000094d */ /* 0x000fea0003800000 */
[----:B------:R-:W-:Y:S01]  /*0080*/  IABS R5, R6 ;  /* 0x0000000600057213 */ /* 0x000fe20000000000 */
[----:B------:R-:W0:Y:S03]  /*0090*/  LDCU UR4, c[0x0][0x394] ;  /* 0x00007280ff0477ac */ /* 0x000e260008000800 */
[----:B------:R-:W1:Y:S08]  /*00a0*/  I2F.RP R4, R5 ;  /* 0x0000000500047306 */ /* 0x000e700000209400 */
[----:B-1----:R-:W1:Y:S01]  /*00b0*/  MUFU.RCP R4, R4 ;  /* 0x0000000400047308 */ /* 0x002e620000001000 */
[----:B0-----:R-:W-:Y:S01]  /*00c0*/  IMAD R0, R7, UR4, RZ ;  /* 0x0000000407007c24 */ /* 0x001fe2000f8e02ff */
[----:B------:R-:W0:Y:S04]  /*00d0*/  LDCU.64 UR4, c[0x0][0x358] ;  /* 0x00006b00ff0477ac */ /* 0x000e280008000a00 */
[----:B------:R-:W-:-:S02]  /*00e0*/  ISETP.GE.AND P2, PT, R0, RZ, PT ;  /* 0x000000ff0000720c */ /* 0x000fc40003f46270 */
[----:B-1----:R-:W-:Y:S02]  /*00f0*/  IADD3 R2, PT, PT, R4, 0xffffffe, RZ ;  /* 0x0ffffffe04027810 */ /* 0x002fe40007ffe0ff */
[----:B------:R-:W-:Y:S02]  /*0100*/  IABS R4, R0 ;  /* 0x0000000000047213 */ /* 0x000fe40000000000 */
[----:B------:R1:W2:Y:S02]  /*0110*/  F2I.FTZ.U32.TRUNC.NTZ R3, R2 ;  /* 0x0000000200037305 */ /* 0x0002a4000021f000 */
[----:B-1----:R-:W-:Y:S01]  /*0120*/  IMAD.MOV.U32 R2, RZ, RZ, RZ ;  /* 0x000000ffff027224 */ /* 0x002fe200078e00ff */
[----:B--2---:R-:W-:-:S05]  /*0130*/  IADD3 R8, PT, PT, RZ, -R3, RZ ;  /* 0x80000003ff087210 */ /* 0x004fca0007ffe0ff */
[----:B------:R-:W-:-:S04]  /*0140*/  IMAD R9, R8, R5, RZ ;  /* 0x0000000508097224 */ /* 0x000fc800078e02ff */
[----:B------:R-:W-:-:S06]  /*0150*/  IMAD.HI.U32 R3, R3, R9, R2 ;  /* 0x0000000903037227 */ /* 0x000fcc00078e0002 */
[----:B------:R-:W-:-:S05]  /*0160*/  IMAD.HI.U32 R3, R3, R4, RZ ;  /* 0x0000000403037227 */ /* 0x000fca00078e00ff */
[----:B------:R-:W-:-:S05]  /*0170*/  IADD3 R3, PT, PT, -R3, RZ, RZ ;  /* 0x000000ff03037210 */ /* 0x000fca0007ffe1ff */
[C---:B------:R-:W-:Y:S02]  /*0180*/  IMAD R4, R5.reuse, R3, R4 ;  /* 0x0000000305047224 */ /* 0x040fe400078e0204 */
[----:B------:R-:W1:Y:S03]  /*0190*/  LDC.64 R2, c[0x0][0x380] ;  /* 0x0000e000ff027b82 */ /* 0x000e660000000a00 */
[----:B------:R-:W-:-:S13]  /*01a0*/  ISETP.GT.U32.AND P0, PT, R5, R4, PT ;  /* 0x000000040500720c */ /* 0x000fda0003f04070 */
[----:B------:R-:W-:Y:S01]  /*01b0*/  @!P0 IMAD.IADD R4, R4, 0x1, -R5 ;  /* 0x0000000104048824 */ /* 0x000fe200078e0a05 */
[----:B------:R-:W-:-:S04]  /*01c0*/  ISETP.NE.AND P0, PT, R6, RZ, PT ;  /* 0x000000ff0600720c */ /* 0x000fc80003f05270 */
[----:B------:R-:W-:-:S13]  /*01d0*/  ISETP.GT.U32.AND P1, PT, R5, R4, PT ;  /* 0x000000040500720c */ /* 0x000fda0003f24070 */
[----:B------:R-:W-:-:S05]  /*01e0*/  @!P1 IADD3 R4, PT, PT, R4, -R5, RZ ;  /* 0x8000000504049210 */ /* 0x000fca0007ffe0ff */
[----:B------:R-:W-:Y:S01]  /*01f0*/  @!P2 IMAD.MOV R4, RZ, RZ, -R4 ;  /* 0x000000ffff04a224 */ /* 0x000fe200078e0a04 */
[----:B------:R-:W-:-:S05]  /*0200*/  @!P0 LOP3.LUT R4, RZ, R6, RZ, 0x33, !PT ;  /* 0x00000006ff048212 */ /* 0x000fca00078e33ff */
[----:B-1----:R-:W-:Y:S02]  /*0210*/  IMAD.WIDE R2, R4, 0x4, R2 ;  /* 0x0000000404027825 */ /* 0x002fe400078e0202 */
[----:B------:R-:W1:Y:S04]  /*0220*/  LDC.64 R4, c[0x0][0x388] ;  /* 0x0000e200ff047b82 */ /* 0x000e680000000a00 */
[----:B0-----:R-:W2:Y:S01]  /*0230*/  LDG.E R2, desc[UR4][R2.64] ;  /* 0x0000000402027981 */ /* 0x001ea2000c1e1900 */
[----:B-1----:R-:W-:-:S04]  /*0240*/  IMAD.WIDE R4, R7, 0x4, R4 ;  /* 0x0000000407047825 */ /* 0x002fc800078e0204 */
[----:B--2---:R-:W-:-:S05]  /*0250*/  FADD R7, R2, R2 ;  /* 0x0000000202077221 */ /* 0x004fca0000000000 */
[----:B------:R-:W-:Y:S01]  /*0260*/  STG.E desc[UR4][R4.64], R7 ;  /* 0x0000000704007986 */ /* 0x000fe2000c101904 */
[----:B------:R-:W-:Y:S05]  /*0270*/  EXIT ;  /* 0x000000000000794d */ /* 0x000fea0003800000 */
.L_x_155:
        /* <DEDUP_REMOVED lines=16> */
.L_x_173:


//--------------------- .text._Z14compute_kernelPfii --------------------------
	.section	.text._Z14compute_kernelPfii,"ax",@progbits
	.align	128
        .global         _Z14compute_kernelPfii
        .type           _Z14compute_kernelPfii,@function
        .size           _Z14compute_kernelPfii,(.L_x_170 - _Z14compute_kernelPfii)
        .other          _Z14compute_kernelPfii,@"STO_CUDA_ENTRY STV_DEFAULT"
_Z14compute_kernelPfii:
.text._Z14compute_kernelPfii:
[----:B------:R-:W0:Y:S01]  /*0000*/  LDC R1, c[0x0][0x37c] ;  /* 0x0000df00ff017b82 */ /* 0x000e220000000800 */
[----:B------:R-:W1:Y:S07]  /*0010*/  S2R R0, SR_TID.X ;  /* 0x0000000000007919 */ /* 0x000e6e0000002100 */
[----:B------:R-:W1:Y:S01]  /*0020*/  S2UR UR4, SR_CTAID.X ;  /* 0x00000000000479c3 */ /* 0x000e620000002500 */
[----:B------:R-:W2:Y:S01]  /*0030*/  LDCU UR5, c[0x0][0x388] ;  /* 0x00007100ff0577ac */ /* 0x000ea20008000800 */
[----:B0-----:R-:W-:-:S06]  /*0040*/  VIADD R1, R1, 0xffffffe0 ;  /* 0xffffffe001017836 */ /* 0x001fcc0000000000 */
[----:B------:R-:W1:Y:S02]  /*0050*/  LDC R3, c[0x0][0x360] ;  /* 0x0000d800ff037b82 */ /* 0x000e640000000800 */
[----:B-1----:R-:W-:-:S05]  /*0060*/  IMAD R3, R3, UR4, R0 ;  /* 0x0000000403037c24 */ /* 0x002fca000f8e0200 */
[----:B--2---:R-:W-:-:S13]  /*0070*/  ISETP.GE.AND P0, PT, R3, UR5, PT ;  /* 0x0000000503007c0c */ /* 0x004fda000bf06270 */
[----:B------:R-:W-:Y:S05]  /*0080*/  @P0 EXIT ;  /* 0x000000000000094d */ /* 0x000fea0003800000 */
[----:B------:R-:W0:Y:S01]  /*0090*/  LDC.64 R6, c[0x0][0x380] ;  /* 0x0000e000ff067b82 */ /* 0x000e220000000a00 */
[----:B------:R-:W1:Y:S01]  /*00a0*/  LDCU.64 UR8, c[0x0][0x358] ;  /* 0x00006b00ff0877ac */ /* 0x000e620008000a00 */
[----:B------:R-:W2:Y:S01]  /*00b0*/  LDCU UR4, c[0x0][0x38c] ;  /* 0x00007180ff0477ac */ /* 0x000ea20008000800 */
[----:B0-----:R-:W-:-:S05]  /*00c0*/  IMAD.WIDE R6, R3, 0x4, R6 ;  /* 0x0000000403067825 */ /* 0x001fca00078e0206 */
[----:B-1----:R0:W5:Y:S01]  /*00d0*/  LDG.E R9, desc[UR8][R6.64] ;  /* 0x0000000806097981 */ /* 0x002162000c1e1900 */
[----:B--2---:R-:W-:-:S09]  /*00e0*/  UISETP.GE.AND UP0, UPT, UR4, 0x1, UPT ;  /* 0x000000010400788c */ /* 0x004fd2000bf06270 */
[----:B0-----:R-:W-:Y:S05]  /*00f0*/  BRA.U !UP0, `(.L_x_156) ;  /* 0x0000000908b87547 */ /* 0x001fea000b800000 */
[----:B------:R-:W-:-:S05]  /*0100*/  UMOV UR4, URZ ;  /* 0x000000ff00047c82 */ /* 0x000fca0008000000 */
.L_x_166:
[----:B-----5:R-:W-:Y:S01]  /*0110*/  FFMA R0, R9, R9, 1 ;  /* 0x3f80000009007423 */ /* 0x020fe20000000009 */
[----:B------:R-:W-:Y:S03]  /*0120*/  BSSY.RECONVERGENT B0, `(.L_x_157) ;  /* 0x000000c000007945 */ /* 0x000fe60003800200 */
[----:B------:R-:W-:Y:S01]  /*0130*/  VIADD R2, R0, 0xf3000000 ;  /* 0xf300000000027836 */ /* 0x000fe20000000000 */
[----:B------:R0:W1:Y:S04]  /*0140*/  MUFU.RSQ R3, R0 ;  /* 0x0000000000037308 */ /* 0x0000680000001400 */
[----:B------:R-:W-:-:S13]  /*0150*/  ISETP.GT.U32.AND P0, PT, R2, 0x727fffff, PT ;  /* 0x727fffff0200780c */ /* 0x000fda0003f04070 */
[----:B01----:R-:W-:Y:S05]  /*0160*/  @!P0 BRA `(.L_x_158) ;  /* 0x00000000000c8947 */ /* 0x003fea0003800000 */
[----:B------:R-:W-:-:S07]  /*0170*/  MOV R9, 0x190 ;  /* 0x0000019000097802 */ /* 0x000fce0000000f00 */
[----:B------:R-:W-:Y:S05]  /*0180*/  CALL.REL.NOINC `($__internal_1_$__cuda_sm20_sqrt_rn_f32_slowpath) ;  /* 0x00000008009c7944 */ /* 0x000fea0003c00000 */
[----:B------:R-:W-:Y:S05]  /*0190*/  BRA `(.L_x_159) ;  /* 0x0000000000107947 */ /* 0x000fea0003800000 */
.L_x_158:
[----:B------:R-:W-:Y:S01]  /*01a0*/  FMUL.FTZ R5, R0, R3 ;  /* 0x0000000300057220 */ /* 0x000fe20000410000 */
[----:B------:R-:W-:-:S03]  /*01b0*/  FMUL.FTZ R2, R3, 0.5 ;  /* 0x3f00000003027820 */ /* 0x000fc60000410000 */
[----:B------:R-:W-:-:S04]  /*01c0*/  FFMA R0, -R5, R5, R0 ;  /* 0x0000000505007223 */ /* 0x000fc80000000100 */
[----:B------:R-:W-:-:S07]  /*01d0*/  FFMA R5, R0, R2, R5 ;  /* 0x0000000200057223 */ /* 0x000fce0000000005 */
.L_x_159:
[----:B------:R-:W-:Y:S05]  /*01e0*/  BSYNC.RECONVERGENT B0 ;  /* 0x0000000000007941 */ /* 0x000fea0003800200 */
.L_x_157:
[C---:B------:R-:W-:Y:S01]  /*01f0*/  FMUL R0, R5.reuse, 0.63661974668502807617 ;  /* 0x3f22f98305007820 */ /* 0x040fe20000400000 */
[----:B------:R-:W-:Y:S01]  /*0200*/  FSETP.GE.AND P0, PT, |R5|, 105615, PT ;  /* 0x47ce47800500780b */ /* 0x000fe20003f06200 */
[----:B------:R-:W-:Y:S04]  /*0210*/  BSSY.RECONVERGENT B0, `(.L_x_160) ;  /* 0x0000040000007945 */ /* 0x000fe80003800200 */
[----:B------:R-:W0:Y:S02]  /*0220*/  F2I.NTZ R0, R0 ;  /* 0x0000000000007305 */ /* 0x000e240000203100 */
[----:B0-----:R-:W-:Y:S01]  /*0230*/  I2FP.F32.S32 R2, R0 ;  /* 0x0000000000027245 */ /* 0x001fe20000201400 */
[----:B------:R-:W-:-:S04]  /*0240*/  IMAD.MOV.U32 R16, RZ, RZ, R0 ;  /* 0x000000ffff107224 */ /* 0x000fc800078e0000 */
[----:B------:R-:W-:-:S04]  /*0250*/  FFMA R3, R2, -1.5707962512969970703, R5 ;  /* 0xbfc90fda02037823 */ /* 0x000fc80000000005 */
[----:B------:R-:W-:-:S04]  /*0260*/  FFMA R3, R2, -7.5497894158615963534e-08, R3 ;  /* 0xb3a2216802037823 */ /* 0x000fc80000000003 */
[----:B------:R-:W-:-:S04]  /*0270*/  FFMA R15, R2, -5.3903029534742383927e-15, R3 ;  /* 0xa7c234c5020f7823 */ /* 0x000fc80000000003 */
[----:B------:R-:W-:Y:S01]  /*0280*/  IMAD.MOV.U32 R2, RZ, RZ, R15 ;  /* 0x000000ffff027224 */ /* 0x000fe200078e000f */
[----:B------:R-:W-:Y:S06]  /*0290*/  @!P0 BRA `(.L_x_161) ;  /* 0x0000000000dc8947 */ /* 0x000fec0003800000 */
[----:B------:R-:W-:-:S13]  /*02a0*/  FSETP.NEU.AND P0, PT, |R5|, +INF , PT ;  /* 0x7f8000000500780b */ /* 0x000fda0003f0d200 */
[----:B------:R-:W-:Y:S01]  /*02b0*/  @!P0 FMUL R2, RZ, R5 ;  /* 0x00000005ff028220 */ /* 0x000fe20000400000 */
[----:B------:R-:W-:Y:S01]  /*02c0*/  @!P0 IMAD.MOV.U32 R0, RZ, RZ, RZ ;  /* 0x000000ffff008224 */ /* 0x000fe200078e00ff */
[----:B------:R-:W-:Y:S06]  /*02d0*/  @!P0 BRA `(.L_x_161) ;  /* 0x0000000000cc8947 */ /* 0x000fec0003800000 */
[----:B------:R-:W-:Y:S01]  /*02e0*/  SHF.L.U32 R2, R5, 0x8, RZ ;  /* 0x0000000805027819 */ /* 0x000fe200000006ff */
[----:B------:R-:W-:Y:S01]  /*02f0*/  IMAD.MOV.U32 R8, RZ, RZ, RZ ;  /* 0x000000ffff087224 */ /* 0x000fe200078e00ff */
[----:B------:R-:W0:Y:S01]  /*0300*/  LDCU.64 UR10, c[0x4][URZ] ;  /* 0x01000000ff0a77ac */ /* 0x000e220008000a00 */
[----:B------:R-:W-:Y:S01]  /*0310*/  IMAD.MOV.U32 R0, RZ, RZ, R1 ;  /* 0x000000ffff007224 */ /* 0x000fe200078e0001 */
[----:B------:R-:W-:Y:S01]  /*0320*/  LOP3.LUT R13, R2, 0x80000000, RZ, 0xfc, !PT ;  /* 0x80000000020d7812 */ /* 0x000fe200078efcff */
[----:B------:R-:W-:Y:S01]  /*0330*/  UMOV UR6, URZ ;  /* 0x000000ff00067c82 */ /* 0x000fe20008000000 */
[----:B------:R-:W-:-:S05]  /*0340*/  UMOV UR5, URZ ;  /* 0x000000ff00057c82 */ /* 0x000fca0008000000 */
.L_x_162:
[----:B0-----:R-:W-:Y:S02]  /*0350*/  IMAD.U32 R10, RZ, RZ, UR10 ;  /* 0x0000000aff0a7e24 */ /* 0x001fe4000f8e00ff */
[----:B------:R-:W-:-:S05]  /*0360*/  IMAD.U32 R11, RZ, RZ, UR11 ;  /* 0x0000000bff0b7e24 */ /* 0x000fca000f8e00ff */
[----:B------:R-:W2:Y:S01]  /*0370*/  LDG.E.CONSTANT R2, desc[UR8][R10.64] ;  /* 0x000000080a027981 */ /* 0x000ea2000c1e9900 */
[----:B------:R-:W-:Y:S02]  /*0380*/  UIADD3 UR10, UP0, UPT, UR10, 0x4, URZ ;  /* 0x000000040a0a7890 */ /* 0x000fe4000ff1e0ff */
[----:B------:R-:W-:Y:S02]  /*0390*/  UIADD3 UR5, UPT, UPT, UR5, 0x1, URZ ;  /* 0x0000000105057890 */ /* 0x000fe4000fffe0ff */
[----:B------:R-:W-:Y:S02]  /*03a0*/  UIADD3.X UR11, UPT, UPT, URZ, UR11, URZ, UP0, !UPT ;  /* 0x0000000bff0b7290 */ /* 0x000fe400087fe4ff */
[----:B------:R-:W-:Y:S01]  /*03b0*/  UISETP.NE.AND UP0, UPT, UR5, 0x6, UPT ;  /* 0x000000060500788c */ /* 0x000fe2000bf05270 */
[----:B--2---:R-:W-:-:S03]  /*03c0*/  IMAD.WIDE.U32 R2, R2, R13, RZ ;  /* 0x0000000d02027225 */ /* 0x004fc600078e00ff */
[----:B------:R-:W-:-:S04]  /*03d0*/  IADD3 R9, P0, PT, R2, R8, RZ ;  /* 0x0000000802097210 */ /* 0x000fc80007f1e0ff */
[----:B------:R-:W-:Y:S01]  /*03e0*/  IADD3.X R8, PT, PT, R3, UR6, RZ, P0, !PT ;  /* 0x0000000603087c10 */ /* 0x000fe200087fe4ff */
[----:B------:R0:W-:Y:S02]  /*03f0*/  STL [R0], R9 ;  /* 0x0000000900007387 */ /* 0x0001e40000100800 */
[----:B0-----:R-:W-:Y:S01]  /*0400*/  VIADD R0, R0, 0x4 ;  /* 0x0000000400007836 */ /* 0x001fe20000000000 */
[----:B------:R-:W-:Y:S06]  /*0410*/  BRA.U UP0, `(.L_x_162) ;  /* 0xfffffffd00cc7547 */ /* 0x000fec000b83ffff */
[----:B------:R-:W-:Y:S01]  /*0420*/  SHF.R.U32.HI R4, RZ, 0x17, R5 ;  /* 0x00000017ff047819 */ /* 0x000fe20000011605 */
[----:B------:R0:W-:Y:S03]  /*0430*/  STL [R1+0x18], R8 ;  /* 0x0000180801007387 */ /* 0x0001e60000100800 */
[C---:B------:R-:W-:Y:S02]  /*0440*/  LOP3.LUT R0, R4.reuse, 0xe0, RZ, 0xc0, !PT ;  /* 0x000000e004007812 */ /* 0x040fe400078ec0ff */
[----:B------:R-:W-:Y:S02]  /*0450*/  LOP3.LUT P0, RZ, R4, 0x1f, RZ, 0xc0, !PT ;  /* 0x0000001f04ff7812 */ /* 0x000fe4000780c0ff */
[----:B------:R-:W-:-:S04]  /*0460*/  IADD3 R0, PT, PT, R0, -0x80, RZ ;  /* 0xffffff8000007810 */ /* 0x000fc80007ffe0ff */
[----:B------:R-:W-:-:S05]  /*0470*/  SHF.R.U32.HI R0, RZ, 0x5, R0 ;  /* 0x00000005ff007819 */ /* 0x000fca0000011600 */
[----:B------:R-:W-:-:S05]  /*0480*/  IMAD R9, R0, -0x4, R1 ;  /* 0xfffffffc00097824 */ /* 0x000fca00078e0201 */
[----:B------:R-:W2:Y:S04]  /*0490*/  LDL R0, [R9+0x18] ;  /* 0x0000180009007983 */ /* 0x000ea80000100800 */
[----:B------:R-:W2:Y:S04]  /*04a0*/  LDL R3, [R9+0x14] ;  /* 0x0000140009037983 */ /* 0x000ea80000100800 */
[----:B------:R-:W3:Y:S01]  /*04b0*/  @P0 LDL R2, [R9+0x10] ;  /* 0x0000100009020983 */ /* 0x000ee20000100800 */
[----:B------:R-:W-:Y:S01]  /*04c0*/  LOP3.LUT R4, R4, 0x1f, RZ, 0xc0, !PT ;  /* 0x0000001f04047812 */ /* 0x000fe200078ec0ff */
[----:B------:R-:W-:Y:S01]  /*04d0*/  UMOV UR6, 0x54442d19 ;  /* 0x54442d1900067882 */ /* 0x000fe20000000000 */
[----:B------:R-:W-:-:S02]  /*04e0*/  UMOV UR7, 0x3bf921fb ;  /* 0x3bf921fb00077882 */ /* 0x000fc40000000000 */
[-C--:B--2---:R-:W-:Y:S02]  /*04f0*/  @P0 SHF.L.W.U32.HI R0, R3, R4.reuse, R0 ;  /* 0x0000000403000219 */ /* 0x084fe40000010e00 */
[----:B---3--:R-:W-:Y:S02]  /*0500*/  @P0 SHF.L.W.U32.HI R3, R2, R4, R3 ;  /* 0x0000000402030219 */ /* 0x008fe40000010e03 */
[----:B------:R-:W-:Y:S02]  /*0510*/  ISETP.GE.AND P0, PT, R5, RZ, PT ;  /* 0x000000ff0500720c */ /* 0x000fe40003f06270 */
[C---:B------:R-:W-:Y:S01]  /*0520*/  SHF.L.W.U32.HI R2, R3.reuse, 0x2, R0 ;  /* 0x0000000203027819 */ /* 0x040fe20000010e00 */
[----:B------:R-:W-:-:S03]  /*0530*/  IMAD.SHL.U32 R3, R3, 0x4, RZ ;  /* 0x0000000403037824 */ /* 0x000fc600078e00ff */
[----:B------:R-:W-:-:S04]  /*0540*/  SHF.R.S32.HI R4, RZ, 0x1f, R2 ;  /* 0x0000001fff047819 */ /* 0x000fc80000011402 */
[C---:B------:R-:W-:Y:S02]  /*0550*/  LOP3.LUT R10, R4.reuse, R3, RZ, 0x3c, !PT ;  /* 0x00000003040a7212 */ /* 0x040fe400078e3cff */
[----:B------:R-:W-:Y:S02]  /*0560*/  LOP3.LUT R11, R4, R2, RZ, 0x3c, !PT ;  /* 0x00000002040b7212 */ /* 0x000fe400078e3cff */
[----:B------:R-:W-:Y:S02]  /*0570*/  SHF.R.U32.HI R3, RZ, 0x1e, R0 ;  /* 0x0000001eff037819 */ /* 0x000fe40000011600 */
[C---:B------:R-:W-:Y:S02]  /*0580*/  LOP3.LUT R4, R2.reuse, R5, RZ, 0x3c, !PT ;  /* 0x0000000502047212 */ /* 0x040fe400078e3cff */
[----:B------:R-:W0:Y:S01]  /*0590*/  I2F.F64.S64 R10, R10 ;  /* 0x0000000a000a7312 */ /* 0x000e220000301c00 */
[----:B------:R-:W-:Y:S02]  /*05a0*/  LEA.HI R0, R2, R3, RZ, 0x1 ;  /* 0x0000000302007211 */ /* 0x000fe400078f08ff */
[----:B------:R-:W-:-:S03]  /*05b0*/  ISETP.GE.AND P1, PT, R4, RZ, PT ;  /* 0x000000ff0400720c */ /* 0x000fc60003f26270 */
[----:B------:R-:W-:-:S04]  /*05c0*/  IMAD.MOV R2, RZ, RZ, -R0 ;  /* 0x000000ffff027224 */ /* 0x000fc800078e0a00 */
[----:B------:R-:W-:Y:S01]  /*05d0*/  @!P0 IMAD.MOV.U32 R0, RZ, RZ, R2 ;  /* 0x000000ffff008224 */ /* 0x000fe200078e0002 */
[----:B0-----:R-:W-:-:S10]  /*05e0*/  DMUL R8, R10, UR6 ;  /* 0x000000060a087c28 */ /* 0x001fd40008000000 */
[----:B------:R-:W0:Y:S02]  /*05f0*/  F2F.F32.F64 R8, R8 ;  /* 0x0000000800087310 */ /* 0x000e240000301000 */
[----:B0-----:R-:W-:-:S07]  /*0600*/  FSEL R2, -R8, R8, !P1 ;  /* 0x0000000808027208 */ /* 0x001fce0004800100 */
.L_x_161:
[----:B------:R-:W-:Y:S05]  /*0610*/  BSYNC.RECONVERGENT B0 ;  /* 0x0000000000007941 */ /* 0x000fea0003800200 */
.L_x_160:
[----:B------:R-:W-:Y:S02]  /*0620*/  IMAD.MOV.U32 R12, RZ, RZ, 0x37cbac00 ;  /* 0x37cbac00ff0c7424 */ /* 0x000fe400078e00ff */
[----:B------:R-:W-:Y:S01]  /*0630*/  FMUL R3, R2, R2 ;  /* 0x0000000202037220 */ /* 0x000fe20000400000 */
[----:B------:R-:W-:Y:S01]  /*0640*/  LOP3.LUT R8, R0, 0x1, RZ, 0xc0, !PT ;  /* 0x0000000100087812 */ /* 0x000fe200078ec0ff */
[----:B------:R-:W-:Y:S01]  /*0650*/  IMAD.MOV.U32 R14, RZ, RZ, 0x3effffff ;  /* 0x3effffffff0e7424 */ /* 0x000fe200078e00ff */
[----:B------:R-:W-:Y:S01]  /*0660*/  MOV R13, 0x3d2aaabb ;  /* 0x3d2aaabb000d7802 */ /* 0x000fe20000000f00 */
[----:B------:R-:W-:Y:S01]  /*0670*/  FFMA R4, R3, R12, -0.0013887860113754868507 ;  /* 0xbab607ed03047423 */ /* 0x000fe2000000000c */
[----:B------:R-:W-:Y:S01]  /*0680*/  ISETP.NE.U32.AND P1, PT, R8, 0x1, PT ;  /* 0x000000010800780c */ /* 0x000fe20003f25070 */
[----:B------:R-:W-:Y:S01]  /*0690*/  BSSY.RECONVERGENT B0, `(.L_x_163) ;  /* 0x0000040000007945 */ /* 0x000fe20003800200 */
[----:B------:R-:W-:Y:S02]  /*06a0*/  LOP3.LUT P0, RZ, R0, 0x2, RZ, 0xc0, !PT ;  /* 0x0000000200ff7812 */ /* 0x000fe4000780c0ff */
[----:B------:R-:W-:-:S02]  /*06b0*/  FSEL R4, R4, -0.00019574658654164522886, !P1 ;  /* 0xb94d415304047808 */ /* 0x000fc40004800000 */
[----:B------:R-:W-:Y:S02]  /*06c0*/  FSEL R8, R13, 0.0083327032625675201416, !P1 ;  /* 0x3c0885e40d087808 */ /* 0x000fe40004800000 */
[----:B------:R-:W-:Y:S02]  /*06d0*/  FSEL R0, R2, 1, P1 ;  /* 0x3f80000002007808 */ /* 0x000fe40000800000 */
[----:B------:R-:W-:Y:S01]  /*06e0*/  FSEL R11, -R14, -0.16666662693023681641, !P1 ;  /* 0xbe2aaaa80e0b7808 */ /* 0x000fe20004800100 */
[----:B------:R-:W-:Y:S01]  /*06f0*/  FFMA R4, R3, R4, R8 ;  /* 0x0000000403047223 */ /* 0x000fe20000000008 */
[----:B------:R-:W-:Y:S01]  /*0700*/  FSETP.GE.AND P1, PT, |R5|, 105615, PT ;  /* 0x47ce47800500780b */ /* 0x000fe20003f26200 */
[C---:B------:R-:W-:Y:S02]  /*0710*/  FFMA R9, R3.reuse, R0, RZ ;  /* 0x0000000003097223 */ /* 0x040fe400000000ff */
[----:B------:R-:W-:-:S04]  /*0720*/  FFMA R4, R3, R4, R11 ;  /* 0x0000000403047223 */ /* 0x000fc8000000000b */
[----:B------:R-:W-:-:S04]  /*0730*/  FFMA R9, R9, R4, R0 ;  /* 0x0000000409097223 */ /* 0x000fc80000000000 */
[----:B------:R-:W-:Y:S02]  /*0740*/  @P0 FADD R9, RZ, -R9 ;  /* 0x80000009ff090221 */ /* 0x000fe40000000000 */
[----:B------:R-:W-:Y:S05]  /*0750*/  @!P1 BRA `(.L_x_164) ;  /* 0x0000000000cc9947 */ /* 0x000fea0003800000 */
[----:B------:R-:W-:-:S13]  /*0760*/  FSETP.NEU.AND P0, PT, |R5|, +INF , PT ;  /* 0x7f8000000500780b */ /* 0x000fda0003f0d200 */
[----:B------:R-:W-:Y:S01]  /*0770*/  @!P0 FMUL R15, RZ, R5 ;  /* 0x00000005ff0f8220 */ /* 0x000fe20000400000 */
[----:B------:R-:W-:Y:S01]  /*0780*/  @!P0 IMAD.MOV.U32 R16, RZ, RZ, RZ ;  /* 0x000000ffff108224 */ /* 0x000fe200078e00ff */
[----:B------:R-:W-:Y:S06]  /*0790*/  @!P0 BRA `(.L_x_164) ;  /* 0x0000000000bc8947 */ /* 0x000fec0003800000 */
[----:B------:R-:W0:Y:S01]  /*07a0*/  LDC.64 R2, c[0x4][RZ] ;  /* 0x01000000ff027b82 */ /* 0x000e220000000a00 */
[----:B------:R-:W-:Y:S02]  /*07b0*/  IMAD.SHL.U32 R4, R5, 0x100, RZ ;  /* 0x0000010005047824 */ /* 0x000fe400078e00ff */
[----:B------:R-:W-:Y:S02]  /*07c0*/  HFMA2 R0, -RZ, RZ, 0, 0 ;  /* 0x00000000ff007431 */ /* 0x000fe400000001ff */
[----:B------:R-:W-:Y:S01]  /*07d0*/  IMAD.MOV.U32 R8, RZ, RZ, RZ ;  /* 0x000000ffff087224 */ /* 0x000fe200078e00ff */
[----:B------:R-:W-:Y:S01]  /*07e0*/  UMOV UR5, URZ ;  /* 0x000000ff00057c82 */ /* 0x000fe20008000000 */
[----:B------:R-:W-:-:S07]  /*07f0*/  LOP3.LUT R19, R4, 0x80000000, RZ, 0xfc, !PT ;  /* 0x8000000004137812 */ /* 0x000fce00078efcff */
.L_x_165:
[----:B0-----:R-:W-:-:S06]  /*0800*/  IMAD.WIDE.U32 R10, R0, 0x4, R2 ;  /* 0x00000004000a7825 */ /* 0x001fcc00078e0002 */
[----:B------:R-:W2:Y:S01]  /*0810*/  LDG.E.CONSTANT R10, desc[UR8][R10.64] ;  /* 0x000000080a0a7981 */ /* 0x000ea2000c1e9900 */
[C---:B-1----:R-:W-:Y:S02]  /*0820*/  IMAD R4, R0.reuse, 0x4, R1 ;  /* 0x0000000400047824 */ /* 0x042fe400078e0201 */
[----:B------:R-:W-:-:S05]  /*0830*/  VIADD R0, R0, 0x1 ;  /* 0x0000000100007836 */ /* 0x000fca0000000000 */
[----:B------:R-:W-:Y:S01]  /*0840*/  ISETP.NE.AND P0, PT, R0, 0x6, PT ;  /* 0x000000060000780c */ /* 0x000fe20003f05270 */
[----:B--2---:R-:W-:-:S03]  /*0850*/  IMAD.WIDE.U32 R16, R10, R19, RZ ;  /* 0x000000130a107225 */ /* 0x004fc600078e00ff */
[----:B------:R-:W-:-:S04]  /*0860*/  IADD3 R15, P1, PT, R16, R8, RZ ;  /* 0x00000008100f7210 */ /* 0x000fc80007f3e0ff */
[----:B------:R-:W-:Y:S01]  /*0870*/  IADD3.X R8, PT, PT, R17, UR5, RZ, P1, !PT ;  /* 0x0000000511087c10 */ /* 0x000fe20008ffe4ff */
[----:B------:R1:W-:Y:S04]  /*0880*/  STL [R4], R15 ;  /* 0x0000000f04007387 */ /* 0x0003e80000100800 */
[----:B------:R-:W-:Y:S05]  /*0890*/  @P0 BRA `(.L_x_165) ;  /* 0xfffffffc00d80947 */ /* 0x000fea000383ffff */
[----:B-1----:R-:W-:Y:S01]  /*08a0*/  SHF.R.U32.HI R4, RZ, 0x17, R5 ;  /* 0x00000017ff047819 */ /* 0x002fe20000011605 */
[----:B------:R0:W-:Y:S03]  /*08b0*/  STL [R1+0x18], R8 ;  /* 0x0000180801007387 */ /* 0x0001e60000100800 */
[C---:B------:R-:W-:Y:S02]  /*08c0*/  LOP3.LUT R0, R4.reuse, 0xe0, RZ, 0xc0, !PT ;  /* 0x000000e004007812 */ /* 0x040fe400078ec0ff */
[----:B------:R-:W-:-:S03]  /*08d0*/  LOP3.LUT P0, RZ, R4, 0x1f, RZ, 0xc0, !PT ;  /* 0x0000001f04ff7812 */ /* 0x000fc6000780c0ff */
[----:B------:R-:W-:-:S05]  /*08e0*/  VIADD R0, R0, 0xffffff80 ;  /* 0xffffff8000007836 */ /* 0x000fca0000000000 */
[----:B------:R-:W-:-:S05]  /*08f0*/  SHF.R.U32.HI R0, RZ, 0x5, R0 ;  /* 0x00000005ff007819 */ /* 0x000fca0000011600 */
[----:B------:R-:W-:-:S05]  /*0900*/  IMAD R15, R0, -0x4, R1 ;  /* 0xfffffffc000f7824 */ /* 0x000fca00078e0201 */
[----:B------:R-:W2:Y:S04]  /*0910*/  LDL R0, [R15+0x18] ;  /* 0x000018000f007983 */ /* 0x000ea80000100800 */
[----:B------:R-:W2:Y:S04]  /*0920*/  LDL R3, [R15+0x14] ;  /* 0x000014000f037983 */ /* 0x000ea80000100800 */
[----:B------:R-:W3:Y:S01]  /*0930*/  @P0 LDL R2, [R15+0x10] ;  /* 0x000010000f020983 */ /* 0x000ee20000100800 */
[----:B------:R-:W-:Y:S01]  /*0940*/  LOP3.LUT R4, R4, 0x1f, RZ, 0xc0, !PT ;  /* 0x0000001f04047812 */ /* 0x000fe200078ec0ff */
[----:B------:R-:W-:Y:S01]  /*0950*/  UMOV UR6, 0x54442d19 ;  /* 0x54442d1900067882 */ /* 0x000fe20000000000 */
[----:B------:R-:W-:Y:S01]  /*0960*/  UMOV UR7, 0x3bf921fb ;  /* 0x3bf921fb00077882 */ /* 0x000fe20000000000 */
[----:B------:R-:W-:-:S02]  /*0970*/  ISETP.GE.AND P1, PT, R5, RZ, PT ;  /* 0x000000ff0500720c */ /* 0x000fc40003f26270 */
[-C--:B--2---:R-:W-:Y:S02]  /*0980*/  @P0 SHF.L.W.U32.HI R0, R3, R4.reuse, R0 ;  /* 0x0000000403000219 */ /* 0x084fe40000010e00 */
[----:B---3--:R-:W-:-:S04]  /*0990*/  @P0 SHF.L.W.U32.HI R3, R2, R4, R3 ;  /* 0x0000000402030219 */ /* 0x008fc80000010e03 */
[C---:B------:R-:W-:Y:S01]  /*09a0*/  SHF.L.W.U32.HI R2, R3.reuse, 0x2, R0 ;  /* 0x0000000203027819 */ /* 0x040fe20000010e00 */
[----:B------:R-:W-:-:S03]  /*09b0*/  IMAD.SHL.U32 R3, R3, 0x4, RZ ;  /* 0x0000000403037824 */ /* 0x000fc600078e00ff */
[----:B------:R-:W-:Y:S02]  /*09c0*/  SHF.R.S32.HI R4, RZ, 0x1f, R2 ;  /* 0x0000001fff047819 */ /* 0x000fe40000011402 */
[----:B------:R-:W-:Y:S02]  /*09d0*/  LOP3.LUT R5, R2, R5, RZ, 0x3c, !PT ;  /* 0x0000000502057212 */ /* 0x000fe400078e3cff */
[C---:B------:R-:W-:Y:S02]  /*09e0*/  LOP3.LUT R10, R4.reuse, R3, RZ, 0x3c, !PT ;  /* 0x00000003040a7212 */ /* 0x040fe400078e3cff */
[----:B------:R-:W-:Y:S02]  /*09f0*/  LOP3.LUT R11, R4, R2, RZ, 0x3c, !PT ;  /* 0x00000002040b7212 */ /* 0x000fe400078e3cff */
[----:B------:R-:W-:Y:S02]  /*0a00*/  SHF.R.U32.HI R3, RZ, 0x1e, R0 ;  /* 0x0000001eff037819 */ /* 0x000fe40000011600 */
[----:B------:R-:W-:-:S02]  /*0a10*/  ISETP.GE.AND P0, PT, R5, RZ, PT ;  /* 0x000000ff0500720c */ /* 0x000fc40003f06270 */
[----:B------:R-:W1:Y:S01]  /*0a20*/  I2F.F64.S64 R10, R10 ;  /* 0x0000000a000a7312 */ /* 0x000e620000301c00 */
[----:B------:R-:W-:-:S04]  /*0a30*/  LEA.HI R16, R2, R3, RZ, 0x1 ;  /* 0x0000000302107211 */ /* 0x000fc800078f08ff */
[----:B------:R-:W-:-:S05]  /*0a40*/  IADD3 R0, PT, PT, -R16, RZ, RZ ;  /* 0x000000ff10007210 */ /* 0x000fca0007ffe1ff */
[----:B------:R-:W-:Y:S01]  /*0a50*/  @!P1 IMAD.MOV.U32 R16, RZ, RZ, R0 ;  /* 0x000000ffff109224 */ /* 0x000fe200078e0000 */
[----:B-1----:R-:W-:-:S10]  /*0a60*/  DMUL R18, R10, UR6 ;  /* 0x000000060a127c28 */ /* 0x002fd40008000000 */
[----:B------:R-:W1:Y:S02]  /*0a70*/  F2F.F32.F64 R18, R18 ;  /* 0x0000001200127310 */ /* 0x000e640000301000 */
[----:B01----:R-:W-:-:S07]  /*0a80*/  FSEL R15, -R18, R18, !P0 ;  /* 0x00000012120f7208 */ /* 0x003fce0004000100 */
.L_x_164:
[----:B------:R-:W-:Y:S05]  /*0a90*/  BSYNC.RECONVERGENT B0 ;  /* 0x0000000000007941 */ /* 0x000fea0003800200 */
.L_x_163:
[----:B------:R-:W-:Y:S01]  /*0aa0*/  FMUL R3, R15, R15 ;  /* 0x0000000f0f037220 */ /* 0x000fe20000400000 */
[C---:B------:R-:W-:Y:S01]  /*0ab0*/  LOP3.LUT R0, R16.reuse, 0x1, RZ, 0xc0, !PT ;  /* 0x0000000110007812 */ /* 0x040fe200078ec0ff */
[----:B------:R-:W0:Y:S01]  /*0ac0*/  LDCU UR5, c[0x0][0x38c] ;  /* 0x00007180ff0577ac */ /* 0x000e220008000800 */
[----:B------:R-:W-:Y:S02]  /*0ad0*/  VIADD R16, R16, 0x1 ;  /* 0x0000000110107836 */ /* 0x000fe40000000000 */
[----:B------:R-:W-:Y:S01]  /*0ae0*/  FFMA R12, R3, R12, -0.0013887860113754868507 ;  /* 0xbab607ed030c7423 */ /* 0x000fe2000000000c */
[----:B------:R-:W-:Y:S01]  /*0af0*/  ISETP.NE.U32.AND P0, PT, R0, 0x1, PT ;  /* 0x000000010000780c */ /* 0x000fe20003f05070 */
[----:B------:R-:W-:Y:S01]  /*0b00*/  UIADD3 UR4, UPT, UPT, UR4, 0x1, URZ ;  /* 0x0000000104047890 */ /* 0x000fe2000fffe0ff */
[----:B------:R-:W-:Y:S02]  /*0b10*/  LOP3.LUT P1, RZ, R16, 0x2, RZ, 0xc0, !PT ;  /* 0x0000000210ff7812 */ /* 0x000fe4000782c0ff */
[----:B------:R-:W-:-:S02]  /*0b20*/  FSEL R0, R13, 0.0083327032625675201416, P0 ;  /* 0x3c0885e40d007808 */ /* 0x000fc40000000000 */
[----:B------:R-:W-:Y:S02]  /*0b30*/  FSEL R12, R12, -0.00019574658654164522886, P0 ;  /* 0xb94d41530c0c7808 */ /* 0x000fe40000000000 */
[----:B------:R-:W-:-:S03]  /*0b40*/  FSEL R5, -R14, -0.16666662693023681641, P0 ;  /* 0xbe2aaaa80e057808 */ /* 0x000fc60000000100 */
[----:B------:R-:W-:Y:S01]  /*0b50*/  FFMA R12, R3, R12, R0 ;  /* 0x0000000c030c7223 */ /* 0x000fe20000000000 */
[----:B------:R-:W-:Y:S01]  /*0b60*/  FSEL R0, R15, 1, !P0 ;  /* 0x3f8000000f007808 */ /* 0x000fe20004000000 */
[----:B0-----:R-:W-:Y:S02]  /*0b70*/  UISETP.NE.AND UP0, UPT, UR4, UR5, UPT ;  /* 0x000000050400728c */ /* 0x001fe4000bf05270 */
[C---:B------:R-:W-:Y:S02]  /*0b80*/  FFMA R5, R3.reuse, R12, R5 ;  /* 0x0000000c03057223 */ /* 0x040fe40000000005 */
[----:B------:R-:W-:-:S04]  /*0b90*/  FFMA R3, R3, R0, RZ ;  /* 0x0000000003037223 */ /* 0x000fc800000000ff */
[----:B------:R-:W-:-:S04]  /*0ba0*/  FFMA R0, R3, R5, R0 ;  /* 0x0000000503007223 */ /* 0x000fc80000000000 */
[----:B------:R-:W-:-:S04]  /*0bb0*/  @P1 FADD R0, RZ, -R0 ;  /* 0x80000000ff001221 */ /* 0x000fc80000000000 */
[----:B------:R-:W-:Y:S01]  /*0bc0*/  FMUL R9, R9, R0 ;  /* 0x0000000009097220 */ /* 0x000fe20000400000 */
[----:B------:R-:W-:Y:S06]  /*0bd0*/  BRA.U UP0, `(.L_x_166) ;  /* 0xfffffff5004c7547 */ /* 0x000fec000b83ffff */
.L_x_156:
[----:B-----5:R-:W-:Y:S01]  /*0be0*/  STG.E desc[UR8][R6.64], R9 ;  /* 0x0000000906007986 */ /* 0x020fe2000c101908 */
[----:B------:R-:W-:Y:S05]  /*0bf0*/  EXIT ;  /* 0x000000000000794d */ /* 0x000fea0003800000 */
        .weak           $__internal_1_$__cuda_sm20_sqrt_rn_f32_slowpath
        .type           $__internal_1_$__cuda_sm20_sqrt_rn_f32_slowpath,@function
        .size           $__internal_1_$__cuda_sm20_sqrt_rn_f32_slowpath,(.L_x_170 - $__internal_1_$__cuda_sm20_sqrt_rn_f32_slowpath)
$__internal_1_$__cuda_sm20_sqrt_rn_f32_slowpath:
[----:B------:R-:W-:-:S13]  /*0c00*/  LOP3.LUT P0, RZ, R0, 0x7fffffff, RZ, 0xc0, !PT ;  /* 0x7fffffff00ff7812 */ /* 0x000fda000780c0ff */
[----:B------:R-:W-:Y:S01]  /*0c10*/  @!P0 IMAD.MOV.U32 R2, RZ, RZ, R0 ;  /* 0x000000ffff028224 */ /* 0x000fe200078e0000 */
[----:B------:R-:W-:Y:S06]  /*0c20*/  @!P0 BRA `(.L_x_167) ;  /* 0x0000000000408947 */ /* 0x000fec0003800000 */
[----:B------:R-:W-:-:S13]  /*0c30*/  FSETP.GEU.FTZ.AND P0, PT, R0, RZ, PT ;  /* 0x000000ff0000720b */ /* 0x000fda0003f1e000 */
[----:B------:R-:W-:Y:S01]  /*0c40*/  @!P0 IMAD.MOV.U32 R2, RZ, RZ, 0x7fffffff ;  /* 0x7fffffffff028424 */ /* 0x000fe200078e00ff */
        /* <DEDUP_REMOVED lines=14> */
.L_x_167:
[----:B------:R-:W-:Y:S02]  /*0d30*/  IMAD.MOV.U32 R5, RZ, RZ, R2 ;  /* 0x000000ffff057224 */ /* 0x000fe400078e0002 */
[----:B------:R-:W-:Y:S02]  /*0d40*/  IMAD.MOV.U32 R2, RZ, RZ, R9 ;  /* 0x000000ffff027224 */ /* 0x000fe400078e0009 */
[----:B------:R-:W-:-:S04]  /*0d50*/  IMAD.MOV.U32 R3, RZ, RZ, 0x0 ;  /* 0x00000000ff037424 */ /* 0x000fc800078e00ff */
[----:B------:R-:W-:Y:S05]  /*0d60*/  RET.REL.NODEC R2 `(_Z14compute_kernelPfii) ;  /* 0xfffffff002a47950 */ /* 0x000fea0003c3ffff */
.L_x_168:
        /* <DEDUP_REMOVED lines=9> */
.L_x_170:


//--------------------- .nv.global.init           --------------------------
	.section	.nv.global.init,"aw",@progbits
	.align	4
.nv.global.init:
	.type		__cudart_i2opi_f,@object
	.size		__cudart_i2opi_f,(.L_0 - __cudart_i2opi_f)
__cudart_i2opi_f:
        /*0000*/ 	.byte	0x41, 0x90, 0x43, 0x3c, 0x99, 0x95, 0x62, 0xdb, 0xc0, 0xdd, 0x34, 0xf5, 0xd1, 0x57, 0x27, 0xfc
        /*0010*/ 	.byte	0x29, 0x15, 0x44, 0x4e, 0x6e, 0x83, 0xf9, 0xa2
.L_0:


//--------------------- .nv.shared._Z11gemm_kernelPfS_S_i --------------------------
	.section	.nv.shared._Z11gemm_kernelPfS_S_i,"aw",@nobits
	.sectionflags	@""
	.align	4
.nv.shared._Z11gemm_kernelPfS_S_i:
	.zero		3072


//--------------------- .nv.shared.reserved.0     --------------------------
	.section	.nv.shared.reserved.0,"aw",@nobits
	.weak		__nv_reservedSMEM_offset_0_alias
	.size		__nv_reservedSMEM_offset_0_alias, 0, 64
	.other		__nv_reservedSMEM_offset_0_alias,@"STO_CUDA_RESERVED_SHARED STV_DEFAULT"
__nv_reservedSMEM_offset_0_alias:
	.zero		0
	.zero		64


//--------------------- .nv.constant0._Z11gemm_kernelPfS_S_i --------------------------
	.section	.nv.constant0._Z11gemm_kernelPfS_S_i,"a",@progbits
	.sectionflags	@""
	.align	4
.nv.constant0._Z11gemm_kernelPfS_S_i:
	.zero		924


//--------------------- .nv.constant0._Z12mixed_kernelPfi --------------------------
	.section	.nv.constant0._Z12mixed_kernelPfi,"a",@progbits
	.sectionflags	@""
	.align	4
.nv.constant0._Z12mixed_kernelPfi:
	.zero		908


//--------------------- .nv.constant0._Z13memory_kernelPfS_ii --------------------------
	.section	.nv.constant0._Z13memory_kernelPfS_ii,"a",@progbits
	.sectionflags	@""
	.align	4
.nv.constant0._Z13memory_kernelPfS_ii:
	.zero		920


//--------------------- .nv.constant0._Z14compute_kernelPfii --------------------------
	.section	.nv.constant0._Z14compute_kernelPfii,"a",@progbits
	.sectionflags	@""
	.align	4
.nv.constant0._Z14compute_kernelPfii:
	.zero		912


//--------------------- SYMBOLS --------------------------

	.type		.nv.reservedSmem.offset0,@object
	.size		.nv.reservedSmem.offset0,0x4
	.type		.nv.reservedSmem.cap,@object
	.size		.nv.reservedSmem.cap,0x4
